//
// Generated by NVIDIA NVVM Compiler
//
// Compiler Build ID: CL-36424714
// Cuda compilation tools, release 13.0, V13.0.88
// Based on NVVM 20.0.0
//

.version 9.0
.target sm_100
.address_size 64

	// .globl	_Z4initjP17curandStateXORWOW
.global .align 4 .b8 precalc_xorwow_matrix[102400];
.global .align 4 .b8 precalc_xorwow_offset_matrix[102400];
.global .align 4 .b8 mrg32k3aM1[2304];
.global .align 4 .b8 mrg32k3aM2[2304];
.global .align 4 .b8 mrg32k3aM1SubSeq[2016];
.global .align 4 .b8 mrg32k3aM2SubSeq[2016];
.global .align 4 .b8 mrg32k3aM1Seq[2304];
.global .align 4 .b8 mrg32k3aM2Seq[2304];
.const .align 8 .b8 __cr_lgamma_table[72];

.visible .entry _Z4initjP17curandStateXORWOW(
	.param .u32 _Z4initjP17curandStateXORWOW_param_0,
	.param .u64 .ptr .align 1 _Z4initjP17curandStateXORWOW_param_1
)
{
	.reg .pred 	%p<47>;
	.reg .b32 	%r<804>;
	.reg .b64 	%rd<30>;

	ld.param.u32 	%r364, [_Z4initjP17curandStateXORWOW_param_0];
	ld.param.u64 	%rd14, [_Z4initjP17curandStateXORWOW_param_1];
	cvta.to.global.u64 	%rd15, %rd14;
	mov.u32 	%r365, %ctaid.x;
	cvt.u64.u32 	%rd28, %r365;
	mov.u32 	%r366, %ctaid.y;
	cvt.u64.u32 	%rd29, %r366;
	mul.wide.u32 	%rd16, %r365, 48;
	add.s64 	%rd3, %rd15, %rd16;
	xor.b32  	%r367, %r364, -1429050551;
	mul.lo.s32 	%r368, %r367, 1099087573;
	add.s32 	%r1, %r368, -638133224;
	add.s32 	%r369, %r368, 123456789;
	st.global.v2.u32 	[%rd3], {%r1, %r369};
	xor.b32  	%r370, %r368, 362436069;
	mov.b32 	%r371, -123459836;
	st.global.v2.u32 	[%rd3+8], {%r370, %r371};
	add.s32 	%r372, %r368, 5783321;
	mov.b32 	%r373, -589760388;
	st.global.v2.u32 	[%rd3+16], {%r373, %r372};
	setp.eq.s32 	%p1, %r365, 0;
	@%p1 bra 	$L__BB0_42;
	mov.b32 	%r616, 0;
$L__BB0_2:
	and.b64  	%rd5, %rd28, 3;
	setp.eq.s64 	%p2, %rd5, 0;
	@%p2 bra 	$L__BB0_41;
	mul.wide.u32 	%rd17, %r616, 3200;
	mov.u64 	%rd18, precalc_xorwow_matrix;
	add.s64 	%rd6, %rd18, %rd17;
	cvt.u32.u64 	%r3, %rd5;
	mov.b32 	%r617, 0;
$L__BB0_4:
	mov.b32 	%r630, 0;
	mov.u32 	%r631, %r630;
	mov.u32 	%r632, %r630;
	mov.u32 	%r633, %r630;
	mov.u32 	%r634, %r630;
	mov.u32 	%r623, %r630;
$L__BB0_5:
	mul.wide.u32 	%rd19, %r623, 4;
	add.s64 	%rd20, %rd3, %rd19;
	ld.global.u32 	%r11, [%rd20+4];
	shl.b32 	%r12, %r623, 5;
	mov.b32 	%r629, 0;
$L__BB0_6:
	.pragma "nounroll";
	shr.u32 	%r378, %r11, %r629;
	and.b32  	%r379, %r378, 1;
	setp.eq.b32 	%p3, %r379, 1;
	not.pred 	%p4, %p3;
	add.s32 	%r380, %r12, %r629;
	mul.lo.s32 	%r381, %r380, 5;
	mul.wide.u32 	%rd21, %r381, 4;
	add.s64 	%rd7, %rd6, %rd21;
	@%p4 bra 	$L__BB0_8;
	ld.global.u32 	%r382, [%rd7];
	xor.b32  	%r634, %r634, %r382;
	ld.global.u32 	%r383, [%rd7+4];
	xor.b32  	%r633, %r633, %r383;
	ld.global.u32 	%r384, [%rd7+8];
	xor.b32  	%r632, %r632, %r384;
	ld.global.u32 	%r385, [%rd7+12];
	xor.b32  	%r631, %r631, %r385;
	ld.global.u32 	%r386, [%rd7+16];
	xor.b32  	%r630, %r630, %r386;
$L__BB0_8:
	and.b32  	%r388, %r378, 2;
	setp.eq.s32 	%p5, %r388, 0;
	@%p5 bra 	$L__BB0_10;
	ld.global.u32 	%r389, [%rd7+20];
	xor.b32  	%r634, %r634, %r389;
	ld.global.u32 	%r390, [%rd7+24];
	xor.b32  	%r633, %r633, %r390;
	ld.global.u32 	%r391, [%rd7+28];
	xor.b32  	%r632, %r632, %r391;
	ld.global.u32 	%r392, [%rd7+32];
	xor.b32  	%r631, %r631, %r392;
	ld.global.u32 	%r393, [%rd7+36];
	xor.b32  	%r630, %r630, %r393;
$L__BB0_10:
	and.b32  	%r395, %r378, 4;
	setp.eq.s32 	%p6, %r395, 0;
	@%p6 bra 	$L__BB0_12;
	ld.global.u32 	%r396, [%rd7+40];
	xor.b32  	%r634, %r634, %r396;
	ld.global.u32 	%r397, [%rd7+44];
	xor.b32  	%r633, %r633, %r397;
	ld.global.u32 	%r398, [%rd7+48];
	xor.b32  	%r632, %r632, %r398;
	ld.global.u32 	%r399, [%rd7+52];
	xor.b32  	%r631, %r631, %r399;
	ld.global.u32 	%r400, [%rd7+56];
	xor.b32  	%r630, %r630, %r400;
$L__BB0_12:
	and.b32  	%r402, %r378, 8;
	setp.eq.s32 	%p7, %r402, 0;
	@%p7 bra 	$L__BB0_14;
	ld.global.u32 	%r403, [%rd7+60];
	xor.b32  	%r634, %r634, %r403;
	ld.global.u32 	%r404, [%rd7+64];
	xor.b32  	%r633, %r633, %r404;
	ld.global.u32 	%r405, [%rd7+68];
	xor.b32  	%r632, %r632, %r405;
	ld.global.u32 	%r406, [%rd7+72];
	xor.b32  	%r631, %r631, %r406;
	ld.global.u32 	%r407, [%rd7+76];
	xor.b32  	%r630, %r630, %r407;
$L__BB0_14:
	and.b32  	%r409, %r378, 16;
	setp.eq.s32 	%p8, %r409, 0;
	@%p8 bra 	$L__BB0_16;
	ld.global.u32 	%r410, [%rd7+80];
	xor.b32  	%r634, %r634, %r410;
	ld.global.u32 	%r411, [%rd7+84];
	xor.b32  	%r633, %r633, %r411;
	ld.global.u32 	%r412, [%rd7+88];
	xor.b32  	%r632, %r632, %r412;
	ld.global.u32 	%r413, [%rd7+92];
	xor.b32  	%r631, %r631, %r413;
	ld.global.u32 	%r414, [%rd7+96];
	xor.b32  	%r630, %r630, %r414;
$L__BB0_16:
	and.b32  	%r416, %r378, 32;
	setp.eq.s32 	%p9, %r416, 0;
	@%p9 bra 	$L__BB0_18;
	ld.global.u32 	%r417, [%rd7+100];
	xor.b32  	%r634, %r634, %r417;
	ld.global.u32 	%r418, [%rd7+104];
	xor.b32  	%r633, %r633, %r418;
	ld.global.u32 	%r419, [%rd7+108];
	xor.b32  	%r632, %r632, %r419;
	ld.global.u32 	%r420, [%rd7+112];
	xor.b32  	%r631, %r631, %r420;
	ld.global.u32 	%r421, [%rd7+116];
	xor.b32  	%r630, %r630, %r421;
$L__BB0_18:
	and.b32  	%r423, %r378, 64;
	setp.eq.s32 	%p10, %r423, 0;
	@%p10 bra 	$L__BB0_20;
	ld.global.u32 	%r424, [%rd7+120];
	xor.b32  	%r634, %r634, %r424;
	ld.global.u32 	%r425, [%rd7+124];
	xor.b32  	%r633, %r633, %r425;
	ld.global.u32 	%r426, [%rd7+128];
	xor.b32  	%r632, %r632, %r426;
	ld.global.u32 	%r427, [%rd7+132];
	xor.b32  	%r631, %r631, %r427;
	ld.global.u32 	%r428, [%rd7+136];
	xor.b32  	%r630, %r630, %r428;
$L__BB0_20:
	and.b32  	%r430, %r378, 128;
	setp.eq.s32 	%p11, %r430, 0;
	@%p11 bra 	$L__BB0_22;
	ld.global.u32 	%r431, [%rd7+140];
	xor.b32  	%r634, %r634, %r431;
	ld.global.u32 	%r432, [%rd7+144];
	xor.b32  	%r633, %r633, %r432;
	ld.global.u32 	%r433, [%rd7+148];
	xor.b32  	%r632, %r632, %r433;
	ld.global.u32 	%r434, [%rd7+152];
	xor.b32  	%r631, %r631, %r434;
	ld.global.u32 	%r435, [%rd7+156];
	xor.b32  	%r630, %r630, %r435;
$L__BB0_22:
	and.b32  	%r437, %r378, 256;
	setp.eq.s32 	%p12, %r437, 0;
	@%p12 bra 	$L__BB0_24;
	ld.global.u32 	%r438, [%rd7+160];
	xor.b32  	%r634, %r634, %r438;
	ld.global.u32 	%r439, [%rd7+164];
	xor.b32  	%r633, %r633, %r439;
	ld.global.u32 	%r440, [%rd7+168];
	xor.b32  	%r632, %r632, %r440;
	ld.global.u32 	%r441, [%rd7+172];
	xor.b32  	%r631, %r631, %r441;
	ld.global.u32 	%r442, [%rd7+176];
	xor.b32  	%r630, %r630, %r442;
$L__BB0_24:
	and.b32  	%r444, %r378, 512;
	setp.eq.s32 	%p13, %r444, 0;
	@%p13 bra 	$L__BB0_26;
	ld.global.u32 	%r445, [%rd7+180];
	xor.b32  	%r634, %r634, %r445;
	ld.global.u32 	%r446, [%rd7+184];
	xor.b32  	%r633, %r633, %r446;
	ld.global.u32 	%r447, [%rd7+188];
	xor.b32  	%r632, %r632, %r447;
	ld.global.u32 	%r448, [%rd7+192];
	xor.b32  	%r631, %r631, %r448;
	ld.global.u32 	%r449, [%rd7+196];
	xor.b32  	%r630, %r630, %r449;
$L__BB0_26:
	and.b32  	%r451, %r378, 1024;
	setp.eq.s32 	%p14, %r451, 0;
	@%p14 bra 	$L__BB0_28;
	ld.global.u32 	%r452, [%rd7+200];
	xor.b32  	%r634, %r634, %r452;
	ld.global.u32 	%r453, [%rd7+204];
	xor.b32  	%r633, %r633, %r453;
	ld.global.u32 	%r454, [%rd7+208];
	xor.b32  	%r632, %r632, %r454;
	ld.global.u32 	%r455, [%rd7+212];
	xor.b32  	%r631, %r631, %r455;
	ld.global.u32 	%r456, [%rd7+216];
	xor.b32  	%r630, %r630, %r456;
$L__BB0_28:
	and.b32  	%r458, %r378, 2048;
	setp.eq.s32 	%p15, %r458, 0;
	@%p15 bra 	$L__BB0_30;
	ld.global.u32 	%r459, [%rd7+220];
	xor.b32  	%r634, %r634, %r459;
	ld.global.u32 	%r460, [%rd7+224];
	xor.b32  	%r633, %r633, %r460;
	ld.global.u32 	%r461, [%rd7+228];
	xor.b32  	%r632, %r632, %r461;
	ld.global.u32 	%r462, [%rd7+232];
	xor.b32  	%r631, %r631, %r462;
	ld.global.u32 	%r463, [%rd7+236];
	xor.b32  	%r630, %r630, %r463;
$L__BB0_30:
	and.b32  	%r465, %r378, 4096;
	setp.eq.s32 	%p16, %r465, 0;
	@%p16 bra 	$L__BB0_32;
	ld.global.u32 	%r466, [%rd7+240];
	xor.b32  	%r634, %r634, %r466;
	ld.global.u32 	%r467, [%rd7+244];
	xor.b32  	%r633, %r633, %r467;
	ld.global.u32 	%r468, [%rd7+248];
	xor.b32  	%r632, %r632, %r468;
	ld.global.u32 	%r469, [%rd7+252];
	xor.b32  	%r631, %r631, %r469;
	ld.global.u32 	%r470, [%rd7+256];
	xor.b32  	%r630, %r630, %r470;
$L__BB0_32:
	and.b32  	%r472, %r378, 8192;
	setp.eq.s32 	%p17, %r472, 0;
	@%p17 bra 	$L__BB0_34;
	ld.global.u32 	%r473, [%rd7+260];
	xor.b32  	%r634, %r634, %r473;
	ld.global.u32 	%r474, [%rd7+264];
	xor.b32  	%r633, %r633, %r474;
	ld.global.u32 	%r475, [%rd7+268];
	xor.b32  	%r632, %r632, %r475;
	ld.global.u32 	%r476, [%rd7+272];
	xor.b32  	%r631, %r631, %r476;
	ld.global.u32 	%r477, [%rd7+276];
	xor.b32  	%r630, %r630, %r477;
$L__BB0_34:
	and.b32  	%r479, %r378, 16384;
	setp.eq.s32 	%p18, %r479, 0;
	@%p18 bra 	$L__BB0_36;
	ld.global.u32 	%r480, [%rd7+280];
	xor.b32  	%r634, %r634, %r480;
	ld.global.u32 	%r481, [%rd7+284];
	xor.b32  	%r633, %r633, %r481;
	ld.global.u32 	%r482, [%rd7+288];
	xor.b32  	%r632, %r632, %r482;
	ld.global.u32 	%r483, [%rd7+292];
	xor.b32  	%r631, %r631, %r483;
	ld.global.u32 	%r484, [%rd7+296];
	xor.b32  	%r630, %r630, %r484;
$L__BB0_36:
	and.b32  	%r486, %r378, 32768;
	setp.eq.s32 	%p19, %r486, 0;
	@%p19 bra 	$L__BB0_38;
	ld.global.u32 	%r487, [%rd7+300];
	xor.b32  	%r634, %r634, %r487;
	ld.global.u32 	%r488, [%rd7+304];
	xor.b32  	%r633, %r633, %r488;
	ld.global.u32 	%r489, [%rd7+308];
	xor.b32  	%r632, %r632, %r489;
	ld.global.u32 	%r490, [%rd7+312];
	xor.b32  	%r631, %r631, %r490;
	ld.global.u32 	%r491, [%rd7+316];
	xor.b32  	%r630, %r630, %r491;
$L__BB0_38:
	add.s32 	%r629, %r629, 16;
	setp.ne.s32 	%p20, %r629, 32;
	@%p20 bra 	$L__BB0_6;
	mad.lo.s32 	%r492, %r623, -31, %r12;
	add.s32 	%r623, %r492, 1;
	setp.ne.s32 	%p21, %r623, 5;
	@%p21 bra 	$L__BB0_5;
	st.global.u32 	[%rd3+4], %r634;
	st.global.u32 	[%rd3+8], %r633;
	st.global.u32 	[%rd3+12], %r632;
	st.global.u32 	[%rd3+16], %r631;
	st.global.u32 	[%rd3+20], %r630;
	add.s32 	%r617, %r617, 1;
	setp.lt.u32 	%p22, %r617, %r3;
	@%p22 bra 	$L__BB0_4;
$L__BB0_41:
	shr.u64 	%rd8, %rd28, 2;
	add.s32 	%r616, %r616, 1;
	setp.lt.u64 	%p23, %rd28, 4;
	mov.u64 	%rd28, %rd8;
	@%p23 bra 	$L__BB0_42;
	bra.uni 	$L__BB0_2;
$L__BB0_42:
	cvt.u32.u64 	%r493, %rd29;
	setp.eq.s32 	%p24, %r493, 0;
	@%p24 bra 	$L__BB0_84;
	mov.b32 	%r710, 0;
	mov.u64 	%rd23, precalc_xorwow_offset_matrix;
$L__BB0_44:
	and.b64  	%rd10, %rd29, 3;
	setp.eq.s64 	%p25, %rd10, 0;
	@%p25 bra 	$L__BB0_83;
	mul.wide.u32 	%rd22, %r710, 3200;
	add.s64 	%rd11, %rd23, %rd22;
	cvt.u32.u64 	%r184, %rd10;
	mov.b32 	%r711, 0;
$L__BB0_46:
	mov.b32 	%r724, 0;
	mov.u32 	%r725, %r724;
	mov.u32 	%r726, %r724;
	mov.u32 	%r727, %r724;
	mov.u32 	%r728, %r724;
	mov.u32 	%r717, %r724;
$L__BB0_47:
	mul.wide.u32 	%rd24, %r717, 4;
	add.s64 	%rd25, %rd3, %rd24;
	ld.global.u32 	%r192, [%rd25+4];
	shl.b32 	%r193, %r717, 5;
	mov.b32 	%r723, 0;
$L__BB0_48:
	.pragma "nounroll";
	shr.u32 	%r498, %r192, %r723;
	and.b32  	%r499, %r498, 1;
	setp.eq.b32 	%p26, %r499, 1;
	not.pred 	%p27, %p26;
	add.s32 	%r500, %r193, %r723;
	mul.lo.s32 	%r501, %r500, 5;
	mul.wide.u32 	%rd26, %r501, 4;
	add.s64 	%rd12, %rd11, %rd26;
	@%p27 bra 	$L__BB0_50;
	ld.global.u32 	%r502, [%rd12];
	xor.b32  	%r728, %r728, %r502;
	ld.global.u32 	%r503, [%rd12+4];
	xor.b32  	%r727, %r727, %r503;
	ld.global.u32 	%r504, [%rd12+8];
	xor.b32  	%r726, %r726, %r504;
	ld.global.u32 	%r505, [%rd12+12];
	xor.b32  	%r725, %r725, %r505;
	ld.global.u32 	%r506, [%rd12+16];
	xor.b32  	%r724, %r724, %r506;
$L__BB0_50:
	and.b32  	%r508, %r498, 2;
	setp.eq.s32 	%p28, %r508, 0;
	@%p28 bra 	$L__BB0_52;
	ld.global.u32 	%r509, [%rd12+20];
	xor.b32  	%r728, %r728, %r509;
	ld.global.u32 	%r510, [%rd12+24];
	xor.b32  	%r727, %r727, %r510;
	ld.global.u32 	%r511, [%rd12+28];
	xor.b32  	%r726, %r726, %r511;
	ld.global.u32 	%r512, [%rd12+32];
	xor.b32  	%r725, %r725, %r512;
	ld.global.u32 	%r513, [%rd12+36];
	xor.b32  	%r724, %r724, %r513;
$L__BB0_52:
	and.b32  	%r515, %r498, 4;
	setp.eq.s32 	%p29, %r515, 0;
	@%p29 bra 	$L__BB0_54;
	ld.global.u32 	%r516, [%rd12+40];
	xor.b32  	%r728, %r728, %r516;
	ld.global.u32 	%r517, [%rd12+44];
	xor.b32  	%r727, %r727, %r517;
	ld.global.u32 	%r518, [%rd12+48];
	xor.b32  	%r726, %r726, %r518;
	ld.global.u32 	%r519, [%rd12+52];
	xor.b32  	%r725, %r725, %r519;
	ld.global.u32 	%r520, [%rd12+56];
	xor.b32  	%r724, %r724, %r520;
$L__BB0_54:
	and.b32  	%r522, %r498, 8;
	setp.eq.s32 	%p30, %r522, 0;
	@%p30 bra 	$L__BB0_56;
	ld.global.u32 	%r523, [%rd12+60];
	xor.b32  	%r728, %r728, %r523;
	ld.global.u32 	%r524, [%rd12+64];
	xor.b32  	%r727, %r727, %r524;
	ld.global.u32 	%r525, [%rd12+68];
	xor.b32  	%r726, %r726, %r525;
	ld.global.u32 	%r526, [%rd12+72];
	xor.b32  	%r725, %r725, %r526;
	ld.global.u32 	%r527, [%rd12+76];
	xor.b32  	%r724, %r724, %r527;
$L__BB0_56:
	and.b32  	%r529, %r498, 16;
	setp.eq.s32 	%p31, %r529, 0;
	@%p31 bra 	$L__BB0_58;
	ld.global.u32 	%r530, [%rd12+80];
	xor.b32  	%r728, %r728, %r530;
	ld.global.u32 	%r531, [%rd12+84];
	xor.b32  	%r727, %r727, %r531;
	ld.global.u32 	%r532, [%rd12+88];
	xor.b32  	%r726, %r726, %r532;
	ld.global.u32 	%r533, [%rd12+92];
	xor.b32  	%r725, %r725, %r533;
	ld.global.u32 	%r534, [%rd12+96];
	xor.b32  	%r724, %r724, %r534;
$L__BB0_58:
	and.b32  	%r536, %r498, 32;
	setp.eq.s32 	%p32, %r536, 0;
	@%p32 bra 	$L__BB0_60;
	ld.global.u32 	%r537, [%rd12+100];
	xor.b32  	%r728, %r728, %r537;
	ld.global.u32 	%r538, [%rd12+104];
	xor.b32  	%r727, %r727, %r538;
	ld.global.u32 	%r539, [%rd12+108];
	xor.b32  	%r726, %r726, %r539;
	ld.global.u32 	%r540, [%rd12+112];
	xor.b32  	%r725, %r725, %r540;
	ld.global.u32 	%r541, [%rd12+116];
	xor.b32  	%r724, %r724, %r541;
$L__BB0_60:
	and.b32  	%r543, %r498, 64;
	setp.eq.s32 	%p33, %r543, 0;
	@%p33 bra 	$L__BB0_62;
	ld.global.u32 	%r544, [%rd12+120];
	xor.b32  	%r728, %r728, %r544;
	ld.global.u32 	%r545, [%rd12+124];
	xor.b32  	%r727, %r727, %r545;
	ld.global.u32 	%r546, [%rd12+128];
	xor.b32  	%r726, %r726, %r546;
	ld.global.u32 	%r547, [%rd12+132];
	xor.b32  	%r725, %r725, %r547;
	ld.global.u32 	%r548, [%rd12+136];
	xor.b32  	%r724, %r724, %r548;
$L__BB0_62:
	and.b32  	%r550, %r498, 128;
	setp.eq.s32 	%p34, %r550, 0;
	@%p34 bra 	$L__BB0_64;
	ld.global.u32 	%r551, [%rd12+140];
	xor.b32  	%r728, %r728, %r551;
	ld.global.u32 	%r552, [%rd12+144];
	xor.b32  	%r727, %r727, %r552;
	ld.global.u32 	%r553, [%rd12+148];
	xor.b32  	%r726, %r726, %r553;
	ld.global.u32 	%r554, [%rd12+152];
	xor.b32  	%r725, %r725, %r554;
	ld.global.u32 	%r555, [%rd12+156];
	xor.b32  	%r724, %r724, %r555;
$L__BB0_64:
	and.b32  	%r557, %r498, 256;
	setp.eq.s32 	%p35, %r557, 0;
	@%p35 bra 	$L__BB0_66;
	ld.global.u32 	%r558, [%rd12+160];
	xor.b32  	%r728, %r728, %r558;
	ld.global.u32 	%r559, [%rd12+164];
	xor.b32  	%r727, %r727, %r559;
	ld.global.u32 	%r560, [%rd12+168];
	xor.b32  	%r726, %r726, %r560;
	ld.global.u32 	%r561, [%rd12+172];
	xor.b32  	%r725, %r725, %r561;
	ld.global.u32 	%r562, [%rd12+176];
	xor.b32  	%r724, %r724, %r562;
$L__BB0_66:
	and.b32  	%r564, %r498, 512;
	setp.eq.s32 	%p36, %r564, 0;
	@%p36 bra 	$L__BB0_68;
	ld.global.u32 	%r565, [%rd12+180];
	xor.b32  	%r728, %r728, %r565;
	ld.global.u32 	%r566, [%rd12+184];
	xor.b32  	%r727, %r727, %r566;
	ld.global.u32 	%r567, [%rd12+188];
	xor.b32  	%r726, %r726, %r567;
	ld.global.u32 	%r568, [%rd12+192];
	xor.b32  	%r725, %r725, %r568;
	ld.global.u32 	%r569, [%rd12+196];
	xor.b32  	%r724, %r724, %r569;
$L__BB0_68:
	and.b32  	%r571, %r498, 1024;
	setp.eq.s32 	%p37, %r571, 0;
	@%p37 bra 	$L__BB0_70;
	ld.global.u32 	%r572, [%rd12+200];
	xor.b32  	%r728, %r728, %r572;
	ld.global.u32 	%r573, [%rd12+204];
	xor.b32  	%r727, %r727, %r573;
	ld.global.u32 	%r574, [%rd12+208];
	xor.b32  	%r726, %r726, %r574;
	ld.global.u32 	%r575, [%rd12+212];
	xor.b32  	%r725, %r725, %r575;
	ld.global.u32 	%r576, [%rd12+216];
	xor.b32  	%r724, %r724, %r576;
$L__BB0_70:
	and.b32  	%r578, %r498, 2048;
	setp.eq.s32 	%p38, %r578, 0;
	@%p38 bra 	$L__BB0_72;
	ld.global.u32 	%r579, [%rd12+220];
	xor.b32  	%r728, %r728, %r579;
	ld.global.u32 	%r580, [%rd12+224];
	xor.b32  	%r727, %r727, %r580;
	ld.global.u32 	%r581, [%rd12+228];
	xor.b32  	%r726, %r726, %r581;
	ld.global.u32 	%r582, [%rd12+232];
	xor.b32  	%r725, %r725, %r582;
	ld.global.u32 	%r583, [%rd12+236];
	xor.b32  	%r724, %r724, %r583;
$L__BB0_72:
	and.b32  	%r585, %r498, 4096;
	setp.eq.s32 	%p39, %r585, 0;
	@%p39 bra 	$L__BB0_74;
	ld.global.u32 	%r586, [%rd12+240];
	xor.b32  	%r728, %r728, %r586;
	ld.global.u32 	%r587, [%rd12+244];
	xor.b32  	%r727, %r727, %r587;
	ld.global.u32 	%r588, [%rd12+248];
	xor.b32  	%r726, %r726, %r588;
	ld.global.u32 	%r589, [%rd12+252];
	xor.b32  	%r725, %r725, %r589;
	ld.global.u32 	%r590, [%rd12+256];
	xor.b32  	%r724, %r724, %r590;
$L__BB0_74:
	and.b32  	%r592, %r498, 8192;
	setp.eq.s32 	%p40, %r592, 0;
	@%p40 bra 	$L__BB0_76;
	ld.global.u32 	%r593, [%rd12+260];
	xor.b32  	%r728, %r728, %r593;
	ld.global.u32 	%r594, [%rd12+264];
	xor.b32  	%r727, %r727, %r594;
	ld.global.u32 	%r595, [%rd12+268];
	xor.b32  	%r726, %r726, %r595;
	ld.global.u32 	%r596, [%rd12+272];
	xor.b32  	%r725, %r725, %r596;
	ld.global.u32 	%r597, [%rd12+276];
	xor.b32  	%r724, %r724, %r597;
$L__BB0_76:
	and.b32  	%r599, %r498, 16384;
	setp.eq.s32 	%p41, %r599, 0;
	@%p41 bra 	$L__BB0_78;
	ld.global.u32 	%r600, [%rd12+280];
	xor.b32  	%r728, %r728, %r600;
	ld.global.u32 	%r601, [%rd12+284];
	xor.b32  	%r727, %r727, %r601;
	ld.global.u32 	%r602, [%rd12+288];
	xor.b32  	%r726, %r726, %r602;
	ld.global.u32 	%r603, [%rd12+292];
	xor.b32  	%r725, %r725, %r603;
	ld.global.u32 	%r604, [%rd12+296];
	xor.b32  	%r724, %r724, %r604;
$L__BB0_78:
	and.b32  	%r606, %r498, 32768;
	setp.eq.s32 	%p42, %r606, 0;
	@%p42 bra 	$L__BB0_80;
	ld.global.u32 	%r607, [%rd12+300];
	xor.b32  	%r728, %r728, %r607;
	ld.global.u32 	%r608, [%rd12+304];
	xor.b32  	%r727, %r727, %r608;
	ld.global.u32 	%r609, [%rd12+308];
	xor.b32  	%r726, %r726, %r609;
	ld.global.u32 	%r610, [%rd12+312];
	xor.b32  	%r725, %r725, %r610;
	ld.global.u32 	%r611, [%rd12+316];
	xor.b32  	%r724, %r724, %r611;
$L__BB0_80:
	add.s32 	%r723, %r723, 16;
	setp.ne.s32 	%p43, %r723, 32;
	@%p43 bra 	$L__BB0_48;
	mad.lo.s32 	%r612, %r717, -31, %r193;
	add.s32 	%r717, %r612, 1;
	setp.ne.s32 	%p44, %r717, 5;
	@%p44 bra 	$L__BB0_47;
	st.global.u32 	[%rd3+4], %r728;
	st.global.u32 	[%rd3+8], %r727;
	st.global.u32 	[%rd3+12], %r726;
	st.global.u32 	[%rd3+16], %r725;
	st.global.u32 	[%rd3+20], %r724;
	add.s32 	%r711, %r711, 1;
	setp.lt.u32 	%p45, %r711, %r184;
	@%p45 bra 	$L__BB0_46;
$L__BB0_83:
	shr.u64 	%rd13, %rd29, 2;
	add.s32 	%r710, %r710, 1;
	setp.gt.u64 	%p46, %rd29, 3;
	mov.u64 	%rd29, %rd13;
	@%p46 bra 	$L__BB0_44;
$L__BB0_84:
	mad.lo.s32 	%r614, %r493, 362437, %r1;
	st.global.u32 	[%rd3], %r614;
	mov.b32 	%r615, 0;
	st.global.v2.u32 	[%rd3+24], {%r615, %r615};
	st.global.u32 	[%rd3+32], %r615;
	mov.b64 	%rd27, 0;
	st.global.u64 	[%rd3+40], %rd27;
	ret;

}
	// .globl	_Z7randomsP17curandStateXORWOWPh
.visible .entry _Z7randomsP17curandStateXORWOWPh(
	.param .u64 .ptr .align 1 _Z7randomsP17curandStateXORWOWPh_param_0,
	.param .u64 .ptr .align 1 _Z7randomsP17curandStateXORWOWPh_param_1
)
{
	.reg .b16 	%rs<28>;
	.reg .b32 	%r<20>;
	.reg .b64 	%rd<9>;

	ld.param.u64 	%rd1, [_Z7randomsP17curandStateXORWOWPh_param_0];
	ld.param.u64 	%rd2, [_Z7randomsP17curandStateXORWOWPh_param_1];
	cvta.to.global.u64 	%rd3, %rd2;
	cvta.to.global.u64 	%rd4, %rd1;
	mov.u32 	%r1, %ctaid.x;
	mul.wide.u32 	%rd5, %r1, 48;
	add.s64 	%rd6, %rd4, %rd5;
	ld.global.v2.u32 	{%r2, %r3}, [%rd6];
	shr.u32 	%r4, %r3, 2;
	xor.b32  	%r5, %r4, %r3;
	ld.global.v2.u32 	{%r6, %r7}, [%rd6+8];
	ld.global.v2.u32 	{%r8, %r9}, [%rd6+16];
	st.global.v2.u32 	[%rd6+8], {%r7, %r8};
	shl.b32 	%r10, %r9, 4;
	shl.b32 	%r11, %r5, 1;
	xor.b32  	%r12, %r11, %r10;
	xor.b32  	%r13, %r12, %r5;
	xor.b32  	%r14, %r13, %r9;
	st.global.v2.u32 	[%rd6+16], {%r9, %r14};
	add.s32 	%r15, %r2, 362437;
	st.global.v2.u32 	[%rd6], {%r15, %r6};
	add.s32 	%r16, %r14, %r15;
	shr.u32 	%r17, %r16, 24;
	cvt.u16.u32 	%rs1, %r17;
	mul.lo.s16 	%rs2, %rs1, 205;
	shr.u16 	%rs3, %rs2, 12;
	mul.lo.s16 	%rs4, %rs3, 20;
	sub.s16 	%rs5, %rs1, %rs4;
	add.s16 	%rs6, %rs5, 1;
	shl.b32 	%r18, %r1, 2;
	cvt.u64.u32 	%rd7, %r18;
	add.s64 	%rd8, %rd3, %rd7;
	st.global.u8 	[%rd8], %rs6;
	{ .reg .b16 tmp; mov.b32 {tmp, %rs7}, %r16; }
	and.b16  	%rs8, %rs7, 255;
	mul.lo.s16 	%rs9, %rs8, 205;
	shr.u16 	%rs10, %rs9, 12;
	mul.lo.s16 	%rs11, %rs10, 20;
	sub.s16 	%rs12, %rs7, %rs11;
	add.s16 	%rs13, %rs12, 1;
	st.global.u8 	[%rd8+1], %rs13;
	shr.u32 	%r19, %r16, 8;
	cvt.u16.u32 	%rs14, %r19;
	and.b16  	%rs15, %rs14, 255;
	mul.lo.s16 	%rs16, %rs15, 205;
	shr.u16 	%rs17, %rs16, 12;
	mul.lo.s16 	%rs18, %rs17, 20;
	sub.s16 	%rs19, %rs14, %rs18;
	add.s16 	%rs20, %rs19, 1;
	st.global.u8 	[%rd8+2], %rs20;
	cvt.u16.u32 	%rs21, %r16;
	and.b16  	%rs22, %rs21, 255;
	mul.lo.s16 	%rs23, %rs22, 205;
	shr.u16 	%rs24, %rs23, 12;
	mul.lo.s16 	%rs25, %rs24, 20;
	sub.s16 	%rs26, %rs21, %rs25;
	add.s16 	%rs27, %rs26, 1;
	st.global.u8 	[%rd8+3], %rs27;
	ret;

}
	// .globl	_Z9passcheckPyPaPKh
.visible .entry _Z9passcheckPyPaPKh(
	.param .u64 .ptr .align 1 _Z9passcheckPyPaPKh_param_0,
	.param .u64 .ptr .align 1 _Z9passcheckPyPaPKh_param_1,
	.param .u64 .ptr .align 1 _Z9passcheckPyPaPKh_param_2
)
{
	.reg .pred 	%p<2>;
	.reg .b32 	%r<7>;
	.reg .b64 	%rd<10>;

	ld.param.u64 	%rd1, [_Z9passcheckPyPaPKh_param_0];
	ld.param.u64 	%rd2, [_Z9passcheckPyPaPKh_param_1];
	ld.param.u64 	%rd3, [_Z9passcheckPyPaPKh_param_2];
	cvta.to.global.u64 	%rd4, %rd2;
	cvta.to.global.u64 	%rd5, %rd3;
	mov.u32 	%r1, %ctaid.x;
	mov.u32 	%r2, %ntid.x;
	mov.u32 	%r3, %tid.x;
	mad.lo.s32 	%r4, %r1, %r2, %r3;
	cvt.u64.u32 	%rd6, %r4;
	add.s64 	%rd7, %rd5, %rd6;
	ld.global.u8 	%r5, [%rd7];
	ld.global.s8 	%r6, [%rd4];
	setp.lt.s32 	%p1, %r5, %r6;
	@%p1 bra 	$L__BB2_2;
	cvta.to.global.u64 	%rd8, %rd1;
	atom.global.add.u64 	%rd9, [%rd8], 1;
$L__BB2_2:
	ret;

}


// ===== COMPILED SASS (sm_100) =====

	.target	sm_100

	.elftype	@"ET_EXEC"


//--------------------- .note.nv.tkinfo           --------------------------
	.section	.note.nv.tkinfo,"",@"SHT_NOTE"
	.sectionflags	@"SHF_NOTE_NV_TKINFO"
	.tkinfo
        /*0018*/ 	.word	0x00000002
        /*0030*/ 	.string	""
        /*0030*/ 	.string	"ptxas"
        /*0030*/ 	.string	"Cuda compilation tools, release 13.0, V13.0.88"
        /*0030*/ 	.string	"Build cuda_13.0.r13.0/compiler.36424714_0"
        /*0030*/ 	.string	"-arch sm_100 -m 64 "



//--------------------- .note.nv.cuinfo           --------------------------
	.section	.note.nv.cuinfo,"",@"SHT_NOTE"
	.sectionflags	@"SHF_NOTE_NV_CUINFO"
        /*0018*/ 	.short	0x0002
        /*001a*/ 	.short	0x0064
        /*001c*/ 	.short	0x0082
	.zero		2


//--------------------- .nv.info                  --------------------------
	.section	.nv.info,"",@"SHT_CUDA_INFO"
	.align	4


	//----- nvinfo : EIATTR_REGCOUNT
	.align		4
        /*0000*/ 	.byte	0x04, 0x2f
        /*0002*/ 	.short	(.L_10 - .L_9)
	.align		4
.L_9:
        /*0004*/ 	.word	index@(_Z4initjP17curandStateXORWOW)
        /*0008*/ 	.word	0x00000020


	//----- nvinfo : EIATTR_FRAME_SIZE
	.align		4
.L_10:
        /*000c*/ 	.byte	0x04, 0x11
        /*000e*/ 	.short	(.L_12 - .L_11)
	.align		4
.L_11:
        /*0010*/ 	.word	index@(_Z4initjP17curandStateXORWOW)
        /*0014*/ 	.word	0x00000000


	//----- nvinfo : EIATTR_REGCOUNT
	.align		4
.L_12:
        /*0018*/ 	.byte	0x04, 0x2f
        /*001a*/ 	.short	(.L_14 - .L_13)
	.align		4
.L_13:
        /*001c*/ 	.word	index@(_Z7randomsP17curandStateXORWOWPh)
        /*0020*/ 	.word	0x00000018


	//----- nvinfo : EIATTR_FRAME_SIZE
	.align		4
.L_14:
        /*0024*/ 	.byte	0x04, 0x11
        /*0026*/ 	.short	(.L_16 - .L_15)
	.align		4
.L_15:
        /*0028*/ 	.word	index@(_Z7randomsP17curandStateXORWOWPh)
        /*002c*/ 	.word	0x00000000


	//----- nvinfo : EIATTR_REGCOUNT
	.align		4
.L_16:
        /*0030*/ 	.byte	0x04, 0x2f
        /*0032*/ 	.short	(.L_18 - .L_17)
	.align		4
.L_17:
        /*0034*/ 	.word	index@(_Z9passcheckPyPaPKh)
        /*0038*/ 	.word	0x00000008


	//----- nvinfo : EIATTR_FRAME_SIZE
	.align		4
.L_18:
        /*003c*/ 	.byte	0x04, 0x11
        /*003e*/ 	.short	(.L_20 - .L_19)
	.align		4
.L_19:
        /*0040*/ 	.word	index@(_Z9passcheckPyPaPKh)
        /*0044*/ 	.word	0x00000000


	//----- nvinfo : EIATTR_MIN_STACK_SIZE
	.align		4
.L_20:
        /*0048*/ 	.byte	0x04, 0x12
        /*004a*/ 	.short	(.L_22 - .L_21)
	.align		4
.L_21:
        /*004c*/ 	.word	index@(_Z9passcheckPyPaPKh)
        /*0050*/ 	.word	0x00000000


	//----- nvinfo : EIATTR_MIN_STACK_SIZE
	.align		4
.L_22:
        /*0054*/ 	.byte	0x04, 0x12
        /*0056*/ 	.short	(.L_24 - .L_23)
	.align		4
.L_23:
        /*0058*/ 	.word	index@(_Z7randomsP17curandStateXORWOWPh)
        /*005c*/ 	.word	0x00000000


	//----- nvinfo : EIATTR_MIN_STACK_SIZE
	.align		4
.L_24:
        /*0060*/ 	.byte	0x04, 0x12
        /*0062*/ 	.short	(.L_26 - .L_25)
	.align		4
.L_25:
        /*0064*/ 	.word	index@(_Z4initjP17curandStateXORWOW)
        /*0068*/ 	.word	0x00000000
.L_26:


//--------------------- .nv.compat                --------------------------
	.section	.nv.compat,"",@"SHT_CUDA_COMPAT_INFO"
	.align	4
        /*0000*/ 	.byte	0x02, 0x09, 0x00, 0x00, 0x02, 0x02, 0x01, 0x00, 0x02, 0x05, 0x05, 0x00, 0x03, 0x07, 0x01, 0x01
        /*0010*/ 	.byte	0x02, 0x03, 0x00, 0x00, 0x02, 0x06, 0x01, 0x00, 0x04, 0x0b, 0x08, 0x00, 0x09, 0x00, 0x00, 0x00
        /*0020*/ 	.byte	0x00, 0x00, 0x00, 0x00


//--------------------- .nv.info._Z9passcheckPyPaPKh --------------------------
	.section	.nv.info._Z9passcheckPyPaPKh,"",@"SHT_CUDA_INFO"
	.sectionflags	@""
	.align	4


	//----- nvinfo : EIATTR_CUDA_API_VERSION
	.align		4
        /*0000*/ 	.byte	0x04, 0x37
        /*0002*/ 	.short	(.L_28 - .L_27)
.L_27:
        /*0004*/ 	.word	0x00000082


	//----- nvinfo : EIATTR_KPARAM_INFO
	.align		4
.L_28:
        /*0008*/ 	.byte	0x04, 0x17
        /*000a*/ 	.short	(.L_30 - .L_29)
.L_29:
        /*000c*/ 	.word	0x00000000
        /*0010*/ 	.short	0x0002
        /*0012*/ 	.short	0x0010
        /*0014*/ 	.byte	0x00, 0xf5, 0x21, 0x00


	//----- nvinfo : EIATTR_KPARAM_INFO
	.align		4
.L_30:
        /*0018*/ 	.byte	0x04, 0x17
        /*001a*/ 	.short	(.L_32 - .L_31)
.L_31:
        /*001c*/ 	.word	0x00000000
        /*0020*/ 	.short	0x0001
        /*0022*/ 	.short	0x0008
        /*0024*/ 	.byte	0x00, 0xf5, 0x21, 0x00


	//----- nvinfo : EIATTR_KPARAM_INFO
	.align		4
.L_32:
        /*0028*/ 	.byte	0x04, 0x17
        /*002a*/ 	.short	(.L_34 - .L_33)
.L_33:
        /*002c*/ 	.word	0x00000000
        /*0030*/ 	.short	0x0000
        /*0032*/ 	.short	0x0000
        /*0034*/ 	.byte	0x00, 0xf5, 0x21, 0x00


	//----- nvinfo : EIATTR_SPARSE_MMA_MASK
	.align		4
.L_34:
        /*0038*/ 	.byte	0x03, 0x50
        /*003a*/ 	.short	0x0000


	//----- nvinfo : EIATTR_MAXREG_COUNT
	.align		4
        /*003c*/ 	.byte	0x03, 0x1b
        /*003e*/ 	.short	0x00ff


	//----- nvinfo : EIATTR_MERCURY_ISA_VERSION
	.align		4
        /*0040*/ 	.byte	0x03, 0x5f
        /*0042*/ 	.short	0x0101


	//----- nvinfo : EIATTR_INT_WARP_WIDE_INSTR_OFFSETS
	.align		4
        /*0044*/ 	.byte	0x04, 0x31
        /*0046*/ 	.short	(.L_36 - .L_35)


	//   ....[0]....
.L_35:
        /*0048*/ 	.word	0x00000100


	//----- nvinfo : EIATTR_VRC_CTA_INIT_COUNT
	.align		4
.L_36:
        /*004c*/ 	.byte	0x02, 0x4a
	.zero		1
	.zero		1


	//----- nvinfo : EIATTR_EXIT_INSTR_OFFSETS
	.align		4
        /*0050*/ 	.byte	0x04, 0x1c
        /*0052*/ 	.short	(.L_38 - .L_37)


	//   ....[0]....
.L_37:
        /*0054*/ 	.word	0x000000d0


	//   ....[1]....
        /*0058*/ 	.word	0x000001b0


	//----- nvinfo : EIATTR_CBANK_PARAM_SIZE
	.align		4
.L_38:
        /*005c*/ 	.byte	0x03, 0x19
        /*005e*/ 	.short	0x0018


	//----- nvinfo : EIATTR_PARAM_CBANK
	.align		4
        /*0060*/ 	.byte	0x04, 0x0a
        /*0062*/ 	.short	(.L_40 - .L_39)
	.align		4
.L_39:
        /*0064*/ 	.word	index@(.nv.constant0._Z9passcheckPyPaPKh)
        /*0068*/ 	.short	0x0380
        /*006a*/ 	.short	0x0018


	//----- nvinfo : EIATTR_SW_WAR
	.align		4
.L_40:
        /*006c*/ 	.byte	0x04, 0x36
        /*006e*/ 	.short	(.L_42 - .L_41)
.L_41:
        /*0070*/ 	.word	0x00000008
.L_42:


//--------------------- .nv.info._Z7randomsP17curandStateXORWOWPh --------------------------
	.section	.nv.info._Z7randomsP17curandStateXORWOWPh,"",@"SHT_CUDA_INFO"
	.sectionflags	@""
	.align	4


	//----- nvinfo : EIATTR_CUDA_API_VERSION
	.align		4
        /*0000*/ 	.byte	0x04, 0x37
        /*0002*/ 	.short	(.L_44 - .L_43)
.L_43:
        /*0004*/ 	.word	0x00000082


	//----- nvinfo : EIATTR_KPARAM_INFO
	.align		4
.L_44:
        /*0008*/ 	.byte	0x04, 0x17
        /*000a*/ 	.short	(.L_46 - .L_45)
.L_45:
        /*000c*/ 	.word	0x00000000
        /*0010*/ 	.short	0x0001
        /*0012*/ 	.short	0x0008
        /*0014*/ 	.byte	0x00, 0xf5, 0x21, 0x00


	//----- nvinfo : EIATTR_KPARAM_INFO
	.align		4
.L_46:
        /*0018*/ 	.byte	0x04, 0x17
        /*001a*/ 	.short	(.L_48 - .L_47)
.L_47:
        /*001c*/ 	.word	0x00000000
        /*0020*/ 	.short	0x0000
        /*0022*/ 	.short	0x0000
        /*0024*/ 	.byte	0x00, 0xf5, 0x21, 0x00


	//----- nvinfo : EIATTR_SPARSE_MMA_MASK
	.align		4
.L_48:
        /*0028*/ 	.byte	0x03, 0x50
        /*002a*/ 	.short	0x0000


	//----- nvinfo : EIATTR_MAXREG_COUNT
	.align		4
        /*002c*/ 	.byte	0x03, 0x1b
        /*002e*/ 	.short	0x00ff


	//----- nvinfo : EIATTR_MERCURY_ISA_VERSION
	.align		4
        /*0030*/ 	.byte	0x03, 0x5f
        /*0032*/ 	.short	0x0101


	//----- nvinfo : EIATTR_VRC_CTA_INIT_COUNT
	.align		4
        /*0034*/ 	.byte	0x02, 0x4a
	.zero		1
	.zero		1


	//----- nvinfo : EIATTR_EXIT_INSTR_OFFSETS
	.align		4
        /*0038*/ 	.byte	0x04, 0x1c
        /*003a*/ 	.short	(.L_50 - .L_49)


	//   ....[0]....
.L_49:
        /*003c*/ 	.word	0x00000430


	//----- nvinfo : EIATTR_CBANK_PARAM_SIZE
	.align		4
.L_50:
        /*0040*/ 	.byte	0x03, 0x19
        /*0042*/ 	.short	0x0010


	//----- nvinfo : EIATTR_PARAM_CBANK
	.align		4
        /*0044*/ 	.byte	0x04, 0x0a
        /*0046*/ 	.short	(.L_52 - .L_51)
	.align		4
.L_51:
        /*0048*/ 	.word	index@(.nv.constant0._Z7randomsP17curandStateXORWOWPh)
        /*004c*/ 	.short	0x0380
        /*004e*/ 	.short	0x0010


	//----- nvinfo : EIATTR_SW_WAR
	.align		4
.L_52:
        /*0050*/ 	.byte	0x04, 0x36
        /*0052*/ 	.short	(.L_54 - .L_53)
.L_53:
        /*0054*/ 	.word	0x00000008
.L_54:


//--------------------- .nv.info._Z4initjP17curandStateXORWOW --------------------------
	.section	.nv.info._Z4initjP17curandStateXORWOW,"",@"SHT_CUDA_INFO"
	.sectionflags	@""
	.align	4


	//----- nvinfo : EIATTR_CUDA_API_VERSION
	.align		4
        /*0000*/ 	.byte	0x04, 0x37
        /*0002*/ 	.short	(.L_56 - .L_55)
.L_55:
        /*0004*/ 	.word	0x00000082


	//----- nvinfo : EIATTR_KPARAM_INFO
	.align		4
.L_56:
        /*0008*/ 	.byte	0x04, 0x17
        /*000a*/ 	.short	(.L_58 - .L_57)
.L_57:
        /*000c*/ 	.word	0x00000000
        /*0010*/ 	.short	0x0001
        /*0012*/ 	.short	0x0008
        /*0014*/ 	.byte	0x00, 0xf5, 0x21, 0x00


	//----- nvinfo : EIATTR_KPARAM_INFO
	.align		4
.L_58:
        /*0018*/ 	.byte	0x04, 0x17
        /*001a*/ 	.short	(.L_60 - .L_59)
.L_59:
        /*001c*/ 	.word	0x00000000
        /*0020*/ 	.short	0x0000
        /*0022*/ 	.short	0x0000
        /*0024*/ 	.byte	0x00, 0xf0, 0x11, 0x00


	//----- nvinfo : EIATTR_SPARSE_MMA_MASK
	.align		4
.L_60:
        /*0028*/ 	.byte	0x03, 0x50
        /*002a*/ 	.short	0x0000


	//----- nvinfo : EIATTR_MAXREG_COUNT
	.align		4
        /*002c*/ 	.byte	0x03, 0x1b
        /*002e*/ 	.short	0x00ff


	//----- nvinfo : EIATTR_MERCURY_ISA_VERSION
	.align		4
        /*0030*/ 	.byte	0x03, 0x5f
        /*0032*/ 	.short	0x0101


	//----- nvinfo : EIATTR_VRC_CTA_INIT_COUNT
	.align		4
        /*0034*/ 	.byte	0x02, 0x4a
	.zero		1
	.zero		1


	//----- nvinfo : EIATTR_EXIT_INSTR_OFFSETS
	.align		4
        /*0038*/ 	.byte	0x04, 0x1c
        /*003a*/ 	.short	(.L_62 - .L_61)


	//   ....[0]....
.L_61:
        /*003c*/ 	.word	0x00001c70


	//----- nvinfo : EIATTR_CBANK_PARAM_SIZE
	.align		4
.L_62:
        /*0040*/ 	.byte	0x03, 0x19
        /*0042*/ 	.short	0x0010


	//----- nvinfo : EIATTR_PARAM_CBANK
	.align		4
        /*0044*/ 	.byte	0x04, 0x0a
        /*0046*/ 	.short	(.L_64 - .L_63)
	.align		4
.L_63:
        /*0048*/ 	.word	index@(.nv.constant0._Z4initjP17curandStateXORWOW)
        /*004c*/ 	.short	0x0380
        /*004e*/ 	.short	0x0010


	//----- nvinfo : EIATTR_SW_WAR
	.align		4
.L_64:
        /*0050*/ 	.byte	0x04, 0x36
        /*0052*/ 	.short	(.L_66 - .L_65)
.L_65:
        /*0054*/ 	.word	0x00000008
.L_66:


//--------------------- .nv.callgraph             --------------------------
	.section	.nv.callgraph,"",@"SHT_CUDA_CALLGRAPH"
	.align	4
	.sectionentsize	8
	.align		4
        /*0000*/ 	.word	0x00000000
	.align		4
        /*0004*/ 	.word	0xffffffff
	.align		4
        /*0008*/ 	.word	0x00000000
	.align		4
        /*000c*/ 	.word	0xfffffffe
	.align		4
        /*0010*/ 	.word	0x00000000
	.align		4
        /*0014*/ 	.word	0xfffffffd
	.align		4
        /*0018*/ 	.word	0x00000000
	.align		4
        /*001c*/ 	.word	0xfffffffc


//--------------------- .nv.constant4             --------------------------
	.section	.nv.constant4,"a",@progbits
	.align	8
	.align		8
.nv.constant4:
        /*0000*/ 	.dword	precalc_xorwow_matrix
	.align		8
        /*0008*/ 	.dword	precalc_xorwow_offset_matrix
	.align		8
        /*0010*/ 	.dword	mrg32k3aM1
	.align		8
        /*0018*/ 	.dword	mrg32k3aM2
	.align		8
        /*0020*/ 	.dword	mrg32k3aM1SubSeq
	.align		8
        /*0028*/ 	.dword	mrg32k3aM2SubSeq
	.align		8
        /*0030*/ 	.dword	mrg32k3aM1Seq
	.align		8
        /*0038*/ 	.dword	mrg32k3aM2Seq


//--------------------- .nv.constant3             --------------------------
	.section	.nv.constant3,"a",@progbits
	.align	8
.nv.constant3:
	.type		__cr_lgamma_table,@object
	.size		__cr_lgamma_table,(.L_8 - __cr_lgamma_table)
__cr_lgamma_table:
        /*0000*/ 	.byte	0x00, 0x00, 0x00, 0x00, 0x00, 0x00, 0x00, 0x00, 0x00, 0x00, 0x00, 0x00, 0x00, 0x00, 0x00, 0x00
        /*0010*/ 	.byte	0xef, 0x39, 0xfa, 0xfe, 0x42, 0x2e, 0xe6, 0x3f, 0x02, 0x20, 0x2a, 0xfa, 0x0b, 0xab, 0xfc, 0x3f
        /*0020*/ 	.byte	0xf9, 0x2c, 0x92, 0x7c, 0xa7, 0x6c, 0x09, 0x40, 0xc9, 0x79, 0x44, 0x3c, 0x64, 0x26, 0x13, 0x40
        /*0030*/ 	.byte	0xca, 0x01, 0xcf, 0x3a, 0x27, 0x51, 0x1a, 0x40, 0x30, 0xcc, 0x2d, 0xf3, 0xe1, 0x0c, 0x21, 0x40
        /*0040*/ 	.byte	0x0d, 0xb7, 0xfc, 0x82, 0x8e, 0x35, 0x25, 0x40
.L_8:


//--------------------- .text._Z9passcheckPyPaPKh --------------------------
	.section	.text._Z9passcheckPyPaPKh,"ax",@progbits
	.align	128
        .global         _Z9passcheckPyPaPKh
        .type           _Z9passcheckPyPaPKh,@function
        .size           _Z9passcheckPyPaPKh,(.L_x_15 - _Z9passcheckPyPaPKh)
        .other          _Z9passcheckPyPaPKh,@"STO_CUDA_ENTRY STV_DEFAULT"
_Z9passcheckPyPaPKh:
.text._Z9passcheckPyPaPKh:
[----:B------:R-:W-:Y:S01]  /*0000*/  LDC R1, c[0x0][0x37c] ;  /* 0x0000df00ff017b82 */ /* 0x000fe20000000800 */
[----:B------:R-:W0:Y:S07]  /*0010*/  S2R R5, SR_TID.X ;  /* 0x0000000000057919 */ /* 0x000e2e0000002100 */
[----:B------:R-:W0:Y:S01]  /*0020*/  S2UR UR4, SR_CTAID.X ;  /* 0x00000000000479c3 */ /* 0x000e220000002500 */
[----:B------:R-:W1:Y:S01]  /*0030*/  LDCU.64 UR6, c[0x0][0x390] ;  /* 0x00007200ff0677ac */ /* 0x000e620008000a00 */
[----:B------:R-:W2:Y:S06]  /*0040*/  LDCU.64 UR8, c[0x0][0x358] ;  /* 0x00006b00ff0877ac */ /* 0x000eac0008000a00 */
[----:B------:R-:W0:Y:S08]  /*0050*/  LDC R4, c[0x0][0x360] ;  /* 0x0000d800ff047b82 */ /* 0x000e300000000800 */
[----:B------:R-:W2:Y:S01]  /*0060*/  LDC.64 R2, c[0x0][0x388] ;  /* 0x0000e200ff027b82 */ /* 0x000ea20000000a00 */
[----:B0-----:R-:W-:-:S05]  /*0070*/  IMAD R4, R4, UR4, R5 ;  /* 0x0000000404047c24 */ /* 0x001fca000f8e0205 */
[----:B-1----:R-:W-:Y:S01]  /*0080*/  IADD3 R4, P0, PT, R4, UR6, RZ ;  /* 0x0000000604047c10 */ /* 0x002fe2000ff1e0ff */
[----:B--2---:R-:W2:Y:S04]  /*0090*/  LDG.E.S8 R3, desc[UR8][R2.64] ;  /* 0x0000000802037981 */ /* 0x004ea8000c1e1300 */
[----:B------:R-:W-:-:S05]  /*00a0*/  IMAD.X R5, RZ, RZ, UR7, P0 ;  /* 0x00000007ff057e24 */ /* 0x000fca00080e06ff */
[----:B------:R-:W2:Y:S02]  /*00b0*/  LDG.E.U8 R4, desc[UR8][R4.64] ;  /* 0x0000000804047981 */ /* 0x000ea4000c1e1100 */
[----:B--2---:R-:W-:-:S13]  /*00c0*/  ISETP.GE.AND P0, PT, R4, R3, PT ;  /* 0x000000030400720c */ /* 0x004fda0003f06270 */
[----:B------:R-:W-:Y:S05]  /*00d0*/  @!P0 EXIT ;  /* 0x000000000000894d */ /* 0x000fea0003800000 */
[----:B------:R-:W0:Y:S01]  /*00e0*/  S2R R0, SR_LANEID ;  /* 0x0000000000007919 */ /* 0x000e220000000000 */
[----:B------:R-:W1:Y:S01]  /*00f0*/  LDC.64 R2, c[0x0][0x380] ;  /* 0x0000e000ff027b82 */ /* 0x000e620000000a00 */
[----:B------:R-:W-:Y:S02]  /*0100*/  VOTEU.ANY UR4, UPT, PT ;  /* 0x0000000000047886 */ /* 0x000fe400038e0100 */
[----:B------:R-:W-:Y:S02]  /*0110*/  UPOPC UR6, UR4 ;  /* 0x00000004000672bf */ /* 0x000fe40008000000 */
[----:B------:R-:W-:Y:S02]  /*0120*/  UFLO.U32 UR5, UR4 ;  /* 0x00000004000572bd */ /* 0x000fe400080e0000 */
[----:B------:R-:W-:Y:S01]  /*0130*/  UIMAD.WIDE.U32 UR6, UR6, 0x1, URZ ;  /* 0x00000001060678a5 */ /* 0x000fe2000f8e00ff */
[----:B------:R-:W-:-:S03]  /*0140*/  UMOV UR4, URZ ;  /* 0x000000ff00047c82 */ /* 0x000fc60008000000 */
[----:B------:R-:W-:Y:S02]  /*0150*/  UIADD3 UR4, UPT, UPT, UR7, UR4, URZ ;  /* 0x0000000407047290 */ /* 0x000fe4000fffe0ff */
[----:B------:R-:W-:Y:S01]  /*0160*/  MOV R5, UR7 ;  /* 0x0000000700057c02 */ /* 0x000fe20008000f00 */
[----:B------:R-:W-:-:S03]  /*0170*/  IMAD.U32 R4, RZ, RZ, UR6 ;  /* 0x00000006ff047e24 */ /* 0x000fc6000f8e00ff */
[----:B------:R-:W-:Y:S01]  /*0180*/  IMAD.U32 R5, RZ, RZ, UR4 ;  /* 0x00000004ff057e24 */ /* 0x000fe2000f8e00ff */
[----:B0-----:R-:W-:-:S13]  /*0190*/  ISETP.EQ.U32.AND P0, PT, R0, UR5, PT ;  /* 0x0000000500007c0c */ /* 0x001fda000bf02070 */
[----:B-1----:R-:W-:Y:S01]  /*01a0*/  @P0 REDG.E.ADD.64.STRONG.GPU desc[UR8][R2.64], R4 ;  /* 0x000000040200098e */ /* 0x002fe2000c12e508 */
[----:B------:R-:W-:Y:S05]  /*01b0*/  EXIT ;  /* 0x000000000000794d */ /* 0x000fea0003800000 */
.L_x_0:
[----:B------:R-:W-:-:S00]  /*01c0*/  BRA `(.L_x_0) ;  /* 0xfffffffc00fc7947 */ /* 0x000fc0000383ffff */
[----:B------:R-:W-:-:S00]  /*01d0*/  NOP ;  /* 0x0000000000007918 */ /* 0x000fc00000000000 */
        /* <DEDUP_REMOVED lines=10> */
.L_x_15:


//--------------------- .text._Z7randomsP17curandStateXORWOWPh --------------------------
	.section	.text._Z7randomsP17curandStateXORWOWPh,"ax",@progbits
	.align	128
        .global         _Z7randomsP17curandStateXORWOWPh
        .type           _Z7randomsP17curandStateXORWOWPh,@function
        .size           _Z7randomsP17curandStateXORWOWPh,(.L_x_16 - _Z7randomsP17curandStateXORWOWPh)
        .other          _Z7randomsP17curandStateXORWOWPh,@"STO_CUDA_ENTRY STV_DEFAULT"
_Z7randomsP17curandStateXORWOWPh:
.text._Z7randomsP17curandStateXORWOWPh:
[----:B------:R-:W-:Y:S01]  /*0000*/  LDC R1, c[0x0][0x37c] ;  /* 0x0000df00ff017b82 */ /* 0x000fe20000000800 */
[----:B------:R-:W0:Y:S07]  /*0010*/  S2R R9, SR_CTAID.X ;  /* 0x0000000000097919 */ /* 0x000e2e0000002500 */
[----:B------:R-:W0:Y:S01]  /*0020*/  LDC.64 R2, c[0x0][0x380] ;  /* 0x0000e000ff027b82 */ /* 0x000e220000000a00 */
[----:B------:R-:W1:Y:S01]  /*0030*/  LDCU.64 UR4, c[0x0][0x358] ;  /* 0x00006b00ff0477ac */ /* 0x000e620008000a00 */
[----:B0-----:R-:W-:-:S05]  /*0040*/  IMAD.WIDE.U32 R2, R9, 0x30, R2 ;  /* 0x0000003009027825 */ /* 0x001fca00078e0002 */
[----:B-1----:R-:W2:Y:S04]  /*0050*/  LDG.E.64 R10, desc[UR4][R2.64] ;  /* 0x00000004020a7981 */ /* 0x002ea8000c1e1b00 */
[----:B------:R-:W3:Y:S04]  /*0060*/  LDG.E.64 R6, desc[UR4][R2.64+0x10] ;  /* 0x0000100402067981 */ /* 0x000ee8000c1e1b00 */
[----:B------:R-:W4:Y:S01]  /*0070*/  LDG.E.64 R4, desc[UR4][R2.64+0x8] ;  /* 0x0000080402047981 */ /* 0x000f22000c1e1b00 */
[----:B--2---:R-:W-:-:S04]  /*0080*/  SHF.R.U32.HI R0, RZ, 0x2, R11 ;  /* 0x00000002ff007819 */ /* 0x004fc8000001160b */
[----:B------:R-:W-:Y:S01]  /*0090*/  LOP3.LUT R0, R0, R11, RZ, 0x3c, !PT ;  /* 0x0000000b00007212 */ /* 0x000fe200078e3cff */
[----:B---3--:R-:W-:-:S04]  /*00a0*/  IMAD.SHL.U32 R11, R7, 0x10, RZ ;  /* 0x00000010070b7824 */ /* 0x008fc800078e00ff */
[----:B------:R-:W-:-:S05]  /*00b0*/  IMAD.SHL.U32 R8, R0, 0x2, RZ ;  /* 0x0000000200087824 */ /* 0x000fca00078e00ff */
[----:B------:R-:W-:Y:S01]  /*00c0*/  LOP3.LUT R0, R0, R8, R11, 0x96, !PT ;  /* 0x0000000800007212 */ /* 0x000fe200078e960b */
[----:B------:R-:W-:-:S03]  /*00d0*/  VIADD R8, R10, 0x587c5 ;  /* 0x000587c50a087836 */ /* 0x000fc60000000000 */
[----:B------:R-:W-:-:S05]  /*00e0*/  LOP3.LUT R13, R0, R7, RZ, 0x3c, !PT ;  /* 0x00000007000d7212 */ /* 0x000fca00078e3cff */
[----:B------:R-:W-:-:S05]  /*00f0*/  IMAD.IADD R16, R13, 0x1, R8 ;  /* 0x000000010d107824 */ /* 0x000fca00078e0208 */
[C---:B------:R-:W-:Y:S02]  /*0100*/  PRMT R15, R16.reuse, 0x7632, R15 ;  /* 0x00007632100f7816 */ /* 0x040fe4000000000f */
[--C-:B------:R-:W-:Y:S02]  /*0110*/  SHF.R.U32.HI R14, RZ, 0x8, R16.reuse ;  /* 0x00000008ff0e7819 */ /* 0x100fe40000011610 */
[----:B------:R-:W-:Y:S02]  /*0120*/  LOP3.LUT R10, R15, 0xff, RZ, 0xc0, !PT ;  /* 0x000000ff0f0a7812 */ /* 0x000fe400078ec0ff */
[----:B------:R-:W-:Y:S02]  /*0130*/  LOP3.LUT R12, R16, 0xff, RZ, 0xc0, !PT ;  /* 0x000000ff100c7812 */ /* 0x000fe400078ec0ff */
[----:B------:R-:W-:Y:S01]  /*0140*/  SHF.R.U32.HI R0, RZ, 0x18, R16 ;  /* 0x00000018ff007819 */ /* 0x000fe20000011610 */
[----:B------:R-:W-:Y:S01]  /*0150*/  IMAD R10, R10, 0xcd, RZ ;  /* 0x000000cd0a0a7824 */ /* 0x000fe200078e02ff */
[----:B------:R-:W-:Y:S01]  /*0160*/  LOP3.LUT R11, R14, 0xff, RZ, 0xc0, !PT ;  /* 0x000000ff0e0b7812 */ /* 0x000fe200078ec0ff */
[----:B------:R-:W-:Y:S01]  /*0170*/  IMAD R12, R12, 0xcd, RZ ;  /* 0x000000cd0c0c7824 */ /* 0x000fe200078e02ff */
[----:B------:R-:W-:-:S02]  /*0180*/  PRMT R20, R0, 0x9910, RZ ;  /* 0x0000991000147816 */ /* 0x000fc400000000ff */
[----:B------:R-:W-:Y:S01]  /*0190*/  SHF.R.U32.HI R17, RZ, 0xc, R10 ;  /* 0x0000000cff117819 */ /* 0x000fe2000001160a */
[----:B------:R-:W-:Y:S01]  /*01a0*/  IMAD R18, R11, 0xcd, RZ ;  /* 0x000000cd0b127824 */ /* 0x000fe200078e02ff */
[----:B------:R-:W-:Y:S01]  /*01b0*/  SHF.R.U32.HI R19, RZ, 0xc, R12 ;  /* 0x0000000cff137819 */ /* 0x000fe2000001160c */
[----:B------:R-:W0:Y:S01]  /*01c0*/  LDC.64 R10, c[0x0][0x388] ;  /* 0x0000e200ff0a7b82 */ /* 0x000e220000000a00 */
[----:B------:R-:W-:Y:S01]  /*01d0*/  IMAD R12, R20, 0xcd, RZ ;  /* 0x000000cd140c7824 */ /* 0x000fe200078e02ff */
[----:B------:R-:W-:Y:S02]  /*01e0*/  PRMT R20, R17, 0x9910, RZ ;  /* 0x0000991011147816 */ /* 0x000fe400000000ff */
[----:B------:R-:W-:Y:S02]  /*01f0*/  SHF.R.U32.HI R18, RZ, 0xc, R18 ;  /* 0x0000000cff127819 */ /* 0x000fe40000011612 */
[----:B------:R-:W-:Y:S02]  /*0200*/  LOP3.LUT R12, R12, 0xffff, RZ, 0xc0, !PT ;  /* 0x0000ffff0c0c7812 */ /* 0x000fe400078ec0ff */
[----:B------:R-:W-:Y:S01]  /*0210*/  PRMT R21, R18, 0x9910, RZ ;  /* 0x0000991012157816 */ /* 0x000fe200000000ff */
[----:B------:R-:W-:Y:S01]  /*0220*/  IMAD R18, R20, 0x14, RZ ;  /* 0x0000001414127824 */ /* 0x000fe200078e02ff */
[----:B------:R-:W-:Y:S01]  /*0230*/  SHF.R.U32.HI R17, RZ, 0xc, R12 ;  /* 0x0000000cff117819 */ /* 0x000fe2000001160c */
[----:B------:R-:W-:Y:S01]  /*0240*/  IMAD.MOV.U32 R12, RZ, RZ, R7 ;  /* 0x000000ffff0c7224 */ /* 0x000fe200078e0007 */
[----:B------:R-:W-:Y:S01]  /*0250*/  PRMT R19, R19, 0x9910, RZ ;  /* 0x0000991013137816 */ /* 0x000fe200000000ff */
[----:B------:R-:W-:Y:S01]  /*0260*/  IMAD.MOV R18, RZ, RZ, -R18 ;  /* 0x000000ffff127224 */ /* 0x000fe200078e0a12 */
[----:B------:R-:W-:Y:S01]  /*0270*/  PRMT R7, R17, 0x9910, RZ ;  /* 0x0000991011077816 */ /* 0x000fe200000000ff */
[----:B------:R-:W-:Y:S01]  /*0280*/  IMAD.MOV.U32 R17, RZ, RZ, R21 ;  /* 0x000000ffff117224 */ /* 0x000fe200078e0015 */
[----:B------:R1:W-:Y:S01]  /*0290*/  STG.E.64 desc[UR4][R2.64+0x10], R12 ;  /* 0x0000100c02007986 */ /* 0x0003e2000c101b04 */
[----:B------:R-:W-:Y:S01]  /*02a0*/  IMAD R19, R19, 0x14, RZ ;  /* 0x0000001413137824 */ /* 0x000fe200078e02ff */
[----:B------:R-:W-:Y:S01]  /*02b0*/  PRMT R18, R18, 0x7710, RZ ;  /* 0x0000771012127816 */ /* 0x000fe200000000ff */
[----:B------:R-:W-:-:S02]  /*02c0*/  IMAD R17, R17, 0x14, RZ ;  /* 0x0000001411117824 */ /* 0x000fc400078e02ff */
[----:B------:R-:W-:Y:S01]  /*02d0*/  IMAD R7, R7, 0x14, RZ ;  /* 0x0000001407077824 */ /* 0x000fe200078e02ff */
[----:B------:R-:W-:Y:S01]  /*02e0*/  IADD3 R15, PT, PT, R15, 0x1, R18 ;  /* 0x000000010f0f7810 */ /* 0x000fe20007ffe012 */
[----:B------:R-:W-:Y:S01]  /*02f0*/  IMAD.MOV R19, RZ, RZ, -R19 ;  /* 0x000000ffff137224 */ /* 0x000fe200078e0a13 */
[----:B0-----:R-:W-:Y:S01]  /*0300*/  LEA R10, P0, R9, R10, 0x2 ;  /* 0x0000000a090a7211 */ /* 0x001fe200078010ff */
[----:B------:R-:W-:Y:S02]  /*0310*/  IMAD.MOV R17, RZ, RZ, -R17 ;  /* 0x000000ffff117224 */ /* 0x000fe400078e0a11 */
[----:B------:R-:W-:Y:S01]  /*0320*/  IMAD.MOV R9, RZ, RZ, -R7 ;  /* 0x000000ffff097224 */ /* 0x000fe200078e0a07 */
[----:B------:R-:W-:Y:S01]  /*0330*/  PRMT R19, R19, 0x7710, RZ ;  /* 0x0000771013137816 */ /* 0x000fe200000000ff */
[----:B------:R-:W-:Y:S01]  /*0340*/  IMAD.MOV.U32 R7, RZ, RZ, R6 ;  /* 0x000000ffff077224 */ /* 0x000fe200078e0006 */
[----:B-1----:R-:W-:Y:S01]  /*0350*/  PRMT R13, R17, 0x7710, RZ ;  /* 0x00007710110d7816 */ /* 0x002fe200000000ff */
[----:B----4-:R-:W-:Y:S01]  /*0360*/  IMAD.MOV.U32 R6, RZ, RZ, R5 ;  /* 0x000000ffff067224 */ /* 0x010fe200078e0005 */
[----:B------:R-:W-:Y:S01]  /*0370*/  PRMT R5, R9, 0x7710, RZ ;  /* 0x0000771009057816 */ /* 0x000fe200000000ff */
[----:B------:R-:W-:Y:S01]  /*0380*/  IMAD.MOV.U32 R9, RZ, RZ, R4 ;  /* 0x000000ffff097224 */ /* 0x000fe200078e0004 */
[----:B------:R-:W-:Y:S01]  /*0390*/  IADD3 R19, PT, PT, R16, 0x1, R19 ;  /* 0x0000000110137810 */ /* 0x000fe20007ffe013 */
[----:B------:R-:W-:Y:S01]  /*03a0*/  IMAD.X R11, RZ, RZ, R11, P0 ;  /* 0x000000ffff0b7224 */ /* 0x000fe200000e060b */
[----:B------:R-:W-:Y:S01]  /*03b0*/  IADD3 R13, PT, PT, R14, 0x1, R13 ;  /* 0x000000010e0d7810 */ /* 0x000fe20007ffe00d */
[----:B------:R-:W-:Y:S01]  /*03c0*/  STG.E.64 desc[UR4][R2.64+0x8], R6 ;  /* 0x0000080602007986 */ /* 0x000fe2000c101b04 */
[----:B------:R-:W-:-:S03]  /*03d0*/  IADD3 R5, PT, PT, R0, 0x1, R5 ;  /* 0x0000000100057810 */ /* 0x000fc60007ffe005 */
[----:B------:R-:W-:Y:S04]  /*03e0*/  STG.E.64 desc[UR4][R2.64], R8 ;  /* 0x0000000802007986 */ /* 0x000fe8000c101b04 */
[----:B------:R-:W-:Y:S04]  /*03f0*/  STG.E.U8 desc[UR4][R10.64+0x3], R19 ;  /* 0x000003130a007986 */ /* 0x000fe8000c101104 */
[----:B------:R-:W-:Y:S04]  /*0400*/  STG.E.U8 desc[UR4][R10.64+0x1], R15 ;  /* 0x0000010f0a007986 */ /* 0x000fe8000c101104 */
[----:B------:R-:W-:Y:S04]  /*0410*/  STG.E.U8 desc[UR4][R10.64+0x2], R13 ;  /* 0x0000020d0a007986 */ /* 0x000fe8000c101104 */
[----:B------:R-:W-:Y:S01]  /*0420*/  STG.E.U8 desc[UR4][R10.64], R5 ;  /* 0x000000050a007986 */ /* 0x000fe2000c101104 */
[----:B------:R-:W-:Y:S05]  /*0430*/  EXIT ;  /* 0x000000000000794d */ /* 0x000fea0003800000 */
.L_x_1:
        /* <DEDUP_REMOVED lines=12> */
.L_x_16:


//--------------------- .text._Z4initjP17curandStateXORWOW --------------------------
	.section	.text._Z4initjP17curandStateXORWOW,"ax",@progbits
	.align	128
        .global         _Z4initjP17curandStateXORWOW
        .type           _Z4initjP17curandStateXORWOW,@function
        .size           _Z4initjP17curandStateXORWOW,(.L_x_17 - _Z4initjP17curandStateXORWOW)
        .other          _Z4initjP17curandStateXORWOW,@"STO_CUDA_ENTRY STV_DEFAULT"
_Z4initjP17curandStateXORWOW:
.text._Z4initjP17curandStateXORWOW:
[----:B------:R-:W-:Y:S01]  /*0000*/  LDC R1, c[0x0][0x37c] ;  /* 0x0000df00ff017b82 */ /* 0x000fe20000000800 */
[----:B------:R-:W0:Y:S07]  /*0010*/  S2R R0, SR_CTAID.X ;  /* 0x0000000000007919 */ /* 0x000e2e0000002500 */
[----:B------:R-:W1:Y:S01]  /*0020*/  LDC R4, c[0x0][0x380] ;  /* 0x0000e000ff047b82 */ /* 0x000e620000000800 */
[----:B------:R-:W2:Y:S01]  /*0030*/  LDCU.64 UR8, c[0x0][0x358] ;  /* 0x00006b00ff0877ac */ /* 0x000ea20008000a00 */
[----:B------:R-:W-:-:S02]  /*0040*/  IMAD.MOV.U32 R9, RZ, RZ, -0x75bd8fc ;  /* 0xf8a42704ff097424 */ /* 0x000fc400078e00ff */
[----:B------:R-:W-:Y:S01]  /*0050*/  IMAD.MOV.U32 R10, RZ, RZ, -0x23270784 ;  /* 0xdcd8f87cff0a7424 */ /* 0x000fe200078e00ff */
[----:B------:R-:W-:-:S03]  /*0060*/  UMOV UR5, URZ ;  /* 0x000000ff00057c82 */ /* 0x000fc60008000000 */
[----:B------:R-:W3:Y:S08]  /*0070*/  LDC.64 R2, c[0x0][0x388] ;  /* 0x0000e200ff027b82 */ /* 0x000ef00000000a00 */
[----:B------:R-:W4:Y:S01]  /*0080*/  S2UR UR7, SR_CTAID.Y ;  /* 0x00000000000779c3 */ /* 0x000f220000002600 */
[----:B-1----:R-:W-:-:S05]  /*0090*/  LOP3.LUT R4, R4, 0xaad26b49, RZ, 0x3c, !PT ;  /* 0xaad26b4904047812 */ /* 0x002fca00078e3cff */
[----:B------:R-:W-:Y:S01]  /*00a0*/  IMAD R4, R4, 0x4182bed5, RZ ;  /* 0x4182bed504047824 */ /* 0x000fe200078e02ff */
[C---:B0-----:R-:W-:Y:S01]  /*00b0*/  ISETP.NE.AND P0, PT, R0.reuse, RZ, PT ;  /* 0x000000ff0000720c */ /* 0x041fe20003f05270 */
[----:B---3--:R-:W-:-:S03]  /*00c0*/  IMAD.WIDE.U32 R2, R0, 0x30, R2 ;  /* 0x0000003000027825 */ /* 0x008fc600078e0002 */
[C---:B------:R-:W-:Y:S01]  /*00d0*/  LOP3.LUT R8, R4.reuse, 0x159a55e5, RZ, 0x3c, !PT ;  /* 0x159a55e504087812 */ /* 0x040fe200078e3cff */
[C---:B------:R-:W-:Y:S02]  /*00e0*/  VIADD R6, R4.reuse, 0xd9f6dc18 ;  /* 0xd9f6dc1804067836 */ /* 0x040fe40000000000 */
[C---:B------:R-:W-:Y:S02]  /*00f0*/  VIADD R7, R4.reuse, 0x75bcd15 ;  /* 0x075bcd1504077836 */ /* 0x040fe40000000000 */
[----:B--2---:R0:W-:Y:S01]  /*0100*/  STG.E.64 desc[UR8][R2.64+0x8], R8 ;  /* 0x0000080802007986 */ /* 0x0041e2000c101b08 */
[----:B------:R-:W-:-:S03]  /*0110*/  VIADD R11, R4, 0x583f19 ;  /* 0x00583f19040b7836 */ /* 0x000fc60000000000 */
[----:B------:R0:W-:Y:S04]  /*0120*/  STG.E.64 desc[UR8][R2.64], R6 ;  /* 0x0000000602007986 */ /* 0x0001e8000c101b08 */
[----:B------:R0:W-:Y:S01]  /*0130*/  STG.E.64 desc[UR8][R2.64+0x10], R10 ;  /* 0x0000100a02007986 */ /* 0x0001e2000c101b08 */
[----:B----4-:R-:W-:Y:S05]  /*0140*/  @!P0 BRA `(.L_x_2) ;  /* 0x0000000c004c8947 */ /* 0x010fea0003800000 */
[----:B0-----:R-:W-:Y:S02]  /*0150*/  IMAD.MOV.U32 R10, RZ, RZ, R0 ;  /* 0x000000ffff0a7224 */ /* 0x001fe400078e0000 */
[----:B------:R-:W-:Y:S02]  /*0160*/  IMAD.MOV.U32 R11, RZ, RZ, RZ ;  /* 0x000000ffff0b7224 */ /* 0x000fe400078e00ff */
[----:B------:R-:W-:-:S07]  /*0170*/  IMAD.MOV.U32 R12, RZ, RZ, RZ ;  /* 0x000000ffff0c7224 */ /* 0x000fce00078e00ff */
.L_x_7:
[----:B------:R-:W-:-:S04]  /*0180*/  LOP3.LUT R2, R10, 0x3, RZ, 0xc0, !PT ;  /* 0x000000030a027812 */ /* 0x000fc800078ec0ff */
[----:B------:R-:W-:-:S04]  /*0190*/  ISETP.NE.U32.AND P0, PT, R2, RZ, PT ;  /* 0x000000ff0200720c */ /* 0x000fc80003f05070 */
[----:B------:R-:W-:-:S13]  /*01a0*/  ISETP.NE.AND.EX P0, PT, RZ, RZ, PT, P0 ;  /* 0x000000ffff00720c */ /* 0x000fda0003f05300 */
[----:B0-----:R-:W-:Y:S05]  /*01b0*/  @!P0 BRA `(.L_x_3) ;  /* 0x0000000c00188947 */ /* 0x001fea0003800000 */
[----:B------:R-:W0:Y:S01]  /*01c0*/  LDC.64 R2, c[0x4][RZ] ;  /* 0x01000000ff027b82 */ /* 0x000e220000000a00 */
[----:B------:R-:W-:Y:S01]  /*01d0*/  UMOV UR4, URZ ;  /* 0x000000ff00047c82 */ /* 0x000fe20008000000 */
[----:B0-----:R-:W-:-:S07]  /*01e0*/  IMAD.WIDE.U32 R2, R12, 0xc80, R2 ;  /* 0x00000c800c027825 */ /* 0x001fce00078e0002 */
.L_x_6:
[----:B0-----:R-:W-:Y:S01]  /*01f0*/  IMAD.MOV.U32 R13, RZ, RZ, RZ ;  /* 0x000000ffff0d7224 */ /* 0x001fe200078e00ff */
[----:B------:R-:W-:Y:S01]  /*0200*/  CS2R R4, SRZ ;  /* 0x0000000000047805 */ /* 0x000fe2000001ff00 */
[----:B------:R-:W-:Y:S01]  /*0210*/  IMAD.MOV.U32 R14, RZ, RZ, RZ ;  /* 0x000000ffff0e7224 */ /* 0x000fe200078e00ff */
[----:B------:R-:W-:-:S07]  /*0220*/  CS2R R6, SRZ ;  /* 0x0000000000067805 */ /* 0x000fce000001ff00 */
.L_x_5:
[----:B------:R-:W0:Y:S02]  /*0230*/  LDC.64 R8, c[0x0][0x388] ;  /* 0x0000e200ff087b82 */ /* 0x000e240000000a00 */
[----:B0-----:R-:W-:-:S04]  /*0240*/  IMAD.WIDE.U32 R8, R0, 0x30, R8 ;  /* 0x0000003000087825 */ /* 0x001fc800078e0008 */
[----:B------:R-:W-:-:S05]  /*0250*/  IMAD.WIDE.U32 R8, R14, 0x4, R8 ;  /* 0x000000040e087825 */ /* 0x000fca00078e0008 */
[----:B------:R0:W5:Y:S01]  /*0260*/  LDG.E R15, desc[UR8][R8.64+0x4] ;  /* 0x00000408080f7981 */ /* 0x000162000c1e1900 */
[----:B------:R-:W-:-:S07]  /*0270*/  IMAD.MOV.U32 R16, RZ, RZ, RZ ;  /* 0x000000ffff107224 */ /* 0x000fce00078e00ff */
.L_x_4:
[----:B-----5:R-:W-:Y:S01]  /*0280*/  SHF.R.U32.HI R23, RZ, R16, R15 ;  /* 0x00000010ff177219 */ /* 0x020fe2000001160f */
[----:B0-----:R-:W-:-:S03]  /*0290*/  IMAD.SHL.U32 R9, R14, 0x20, RZ ;  /* 0x000000200e097824 */ /* 0x001fc600078e00ff */
[----:B------:R-:W-:Y:S01]  /*02a0*/  LOP3.LUT R17, R23, 0x1, RZ, 0xc0, !PT ;  /* 0x0000000117117812 */ /* 0x000fe200078ec0ff */
[----:B------:R-:W-:-:S03]  /*02b0*/  IMAD.IADD R8, R9, 0x1, R16 ;  /* 0x0000000109087824 */ /* 0x000fc600078e0210 */
[----:B------:R-:W-:Y:S01]  /*02c0*/  ISETP.NE.U32.AND P0, PT, R17, 0x1, PT ;  /* 0x000000011100780c */ /* 0x000fe20003f05070 */
[----:B------:R-:W-:-:S03]  /*02d0*/  IMAD R9, R8, 0x5, RZ ;  /* 0x0000000508097824 */ /* 0x000fc600078e02ff */
[----:B------:R-:W-:Y:S01]  /*02e0*/  R2P PR, R23, 0x7e ;  /* 0x0000007e17007804 */ /* 0x000fe20000000000 */
[----:B------:R-:W-:-:S08]  /*02f0*/  IMAD.WIDE.U32 R8, R9, 0x4, R2 ;  /* 0x0000000409087825 */ /* 0x000fd000078e0002 */
[----:B------:R-:W2:Y:S04]  /*0300*/  @!P0 LDG.E R18, desc[UR8][R8.64] ;  /* 0x0000000808128981 */ /* 0x000ea8000c1e1900 */
[----:B------:R-:W3:Y:S04]  /*0310*/  @P1 LDG.E R20, desc[UR8][R8.64+0x14] ;  /* 0x0000140808141981 */ /* 0x000ee8000c1e1900 */
[----:B------:R-:W4:Y:S04]  /*0320*/  @P2 LDG.E R22, desc[UR8][R8.64+0x28] ;  /* 0x0000280808162981 */ /* 0x000f28000c1e1900 */
[----:B------:R-:W4:Y:S04]  /*0330*/  @P3 LDG.E R24, desc[UR8][R8.64+0x3c] ;  /* 0x00003c0808183981 */ /* 0x000f28000c1e1900 */
[----:B------:R-:W4:Y:S04]  /*0340*/  @!P0 LDG.E R17, desc[UR8][R8.64+0x4] ;  /* 0x0000040808118981 */ /* 0x000f28000c1e1900 */
[----:B------:R-:W4:Y:S04]  /*0350*/  @!P0 LDG.E R19, desc[UR8][R8.64+0xc] ;  /* 0x00000c0808138981 */ /* 0x000f28000c1e1900 */
[----:B------:R-:W4:Y:S04]  /*0360*/  @P1 LDG.E R21, desc[UR8][R8.64+0x18] ;  /* 0x0000180808151981 */ /* 0x000f28000c1e1900 */
[----:B------:R-:W4:Y:S04]  /*0370*/  @P4 LDG.E R26, desc[UR8][R8.64+0x50] ;  /* 0x00005008081a4981 */ /* 0x000f28000c1e1900 */
[----:B------:R-:W4:Y:S04]  /*0380*/  @P5 LDG.E R28, desc[UR8][R8.64+0x64] ;  /* 0x00006408081c5981 */ /* 0x000f28000c1e1900 */
[----:B------:R-:W4:Y:S04]  /*0390*/  @P3 LDG.E R25, desc[UR8][R8.64+0x40] ;  /* 0x0000400808193981 */ /* 0x000f28000c1e1900 */
[----:B------:R-:W4:Y:S01]  /*03a0*/  @P3 LDG.E R27, desc[UR8][R8.64+0x48] ;  /* 0x00004808081b3981 */ /* 0x000f22000c1e1900 */
[----:B--2---:R-:W-:-:S03]  /*03b0*/  @!P0 LOP3.LUT R13, R13, R18, RZ, 0x3c, !PT ;  /* 0x000000120d0d8212 */ /* 0x004fc600078e3cff */
[----:B------:R-:W2:Y:S01]  /*03c0*/  @!P0 LDG.E R18, desc[UR8][R8.64+0x8] ;  /* 0x0000080808128981 */ /* 0x000ea2000c1e1900 */
[----:B---3--:R-:W-:-:S03]  /*03d0*/  @P1 LOP3.LUT R13, R13, R20, RZ, 0x3c, !PT ;  /* 0x000000140d0d1212 */ /* 0x008fc600078e3cff */
[----:B------:R-:W3:Y:S01]  /*03e0*/  @!P0 LDG.E R20, desc[UR8][R8.64+0x10] ;  /* 0x0000100808148981 */ /* 0x000ee2000c1e1900 */
[----:B----4-:R-:W-:-:S03]  /*03f0*/  @P2 LOP3.LUT R13, R13, R22, RZ, 0x3c, !PT ;  /* 0x000000160d0d2212 */ /* 0x010fc600078e3cff */
[----:B------:R-:W4:Y:S01]  /*0400*/  @P1 LDG.E R22, desc[UR8][R8.64+0x1c] ;  /* 0x00001c0808161981 */ /* 0x000f22000c1e1900 */
[----:B------:R-:W-:-:S03]  /*0410*/  @P3 LOP3.LUT R13, R13, R24, RZ, 0x3c, !PT ;  /* 0x000000180d0d3212 */ /* 0x000fc600078e3cff */
[----:B------:R-:W4:Y:S01]  /*0420*/  @P1 LDG.E R24, desc[UR8][R8.64+0x24] ;  /* 0x0000240808181981 */ /* 0x000f22000c1e1900 */
[----:B------:R-:W-:-:S03]  /*0430*/  @!P0 LOP3.LUT R6, R6, R17, RZ, 0x3c, !PT ;  /* 0x0000001106068212 */ /* 0x000fc600078e3cff */
[----:B------:R-:W4:Y:S01]  /*0440*/  @P1 LDG.E R17, desc[UR8][R8.64+0x20] ;  /* 0x0000200808111981 */ /* 0x000f22000c1e1900 */
[----:B------:R-:W-:-:S03]  /*0450*/  @!P0 LOP3.LUT R4, R4, R19, RZ, 0x3c, !PT ;  /* 0x0000001304048212 */ /* 0x000fc600078e3cff */
[----:B------:R-:W4:Y:S01]  /*0460*/  @P2 LDG.E R19, desc[UR8][R8.64+0x2c] ;  /* 0x00002c0808132981 */ /* 0x000f22000c1e1900 */
[----:B------:R-:W-:-:S03]  /*0470*/  @P1 LOP3.LUT R6, R6, R21, RZ, 0x3c, !PT ;  /* 0x0000001506061212 */ /* 0x000fc600078e3cff */
[----:B------:R-:W4:Y:S01]  /*0480*/  @P2 LDG.E R21, desc[UR8][R8.64+0x34] ;  /* 0x0000340808152981 */ /* 0x000f22000c1e1900 */
[----:B--2---:R-:W-:-:S03]  /*0490*/  @!P0 LOP3.LUT R7, R7, R18, RZ, 0x3c, !PT ;  /* 0x0000001207078212 */ /* 0x004fc600078e3cff */
[----:B------:R-:W2:Y:S01]  /*04a0*/  @P2 LDG.E R18, desc[UR8][R8.64+0x30] ;  /* 0x0000300808122981 */ /* 0x000ea2000c1e1900 */
[----:B---3--:R-:W-:-:S03]  /*04b0*/  @!P0 LOP3.LUT R5, R5, R20, RZ, 0x3c, !PT ;  /* 0x0000001405058212 */ /* 0x008fc600078e3cff */
[----:B------:R-:W3:Y:S01]  /*04c0*/  @P2 LDG.E R20, desc[UR8][R8.64+0x38] ;  /* 0x0000380808142981 */ /* 0x000ee2000c1e1900 */
[----:B----4-:R-:W-:-:S03]  /*04d0*/  @P1 LOP3.LUT R7, R7, R22, RZ, 0x3c, !PT ;  /* 0x0000001607071212 */ /* 0x010fc600078e3cff */
[----:B------:R-:W4:Y:S01]  /*04e0*/  @P3 LDG.E R22, desc[UR8][R8.64+0x44] ;  /* 0x0000440808163981 */ /* 0x000f22000c1e1900 */
[----:B------:R-:W-:-:S03]  /*04f0*/  @P1 LOP3.LUT R5, R5, R24, RZ, 0x3c, !PT ;  /* 0x0000001805051212 */ /* 0x000fc600078e3cff */
[----:B------:R-:W4:Y:S01]  /*0500*/  @P6 LDG.E R24, desc[UR8][R8.64+0x78] ;  /* 0x0000780808186981 */ /* 0x000f22000c1e1900 */
[----:B------:R-:W-:Y:S02]  /*0510*/  LOP3.LUT P0, RZ, R23, 0x80, RZ, 0xc0, !PT ;  /* 0x0000008017ff7812 */ /* 0x000fe4000780c0ff */
[----:B------:R-:W-:Y:S02]  /*0520*/  @P4 LOP3.LUT R13, R13, R26, RZ, 0x3c, !PT ;  /* 0x0000001a0d0d4212 */ /* 0x000fe400078e3cff */
[----:B------:R-:W-:Y:S02]  /*0530*/  @P1 LOP3.LUT R4, R4, R17, RZ, 0x3c, !PT ;  /* 0x0000001104041212 */ /* 0x000fe400078e3cff */
[----:B------:R-:W-:Y:S01]  /*0540*/  @P5 LOP3.LUT R13, R13, R28, RZ, 0x3c, !PT ;  /* 0x0000001c0d0d5212 */ /* 0x000fe200078e3cff */
[----:B------:R-:W4:Y:S01]  /*0550*/  @P4 LDG.E R17, desc[UR8][R8.64+0x54] ;  /* 0x0000540808114981 */ /* 0x000f22000c1e1900 */
[----:B------:R-:W-:-:S03]  /*0560*/  @P2 LOP3.LUT R6, R6, R19, RZ, 0x3c, !PT ;  /* 0x0000001306062212 */ /* 0x000fc600078e3cff */
[----:B------:R-:W4:Y:S01]  /*0570*/  @P4 LDG.E R19, desc[UR8][R8.64+0x5c] ;  /* 0x00005c0808134981 */ /* 0x000f22000c1e1900 */
[----:B------:R-:W-:Y:S02]  /*0580*/  @P2 LOP3.LUT R4, R4, R21, RZ, 0x3c, !PT ;  /* 0x0000001504042212 */ /* 0x000fe400078e3cff */
[----:B------:R-:W-:Y:S01]  /*0590*/  @P3 LOP3.LUT R6, R6, R25, RZ, 0x3c, !PT ;  /* 0x0000001906063212 */ /* 0x000fe200078e3cff */
[----:B------:R-:W4:Y:S04]  /*05a0*/  @P0 LDG.E R26, desc[UR8][R8.64+0x8c] ;  /* 0x00008c08081a0981 */ /* 0x000f28000c1e1900 */
[----:B------:R-:W4:Y:S04]  /*05b0*/  @P5 LDG.E R21, desc[UR8][R8.64+0x68] ;  /* 0x0000680808155981 */ /* 0x000f28000c1e1900 */
[----:B------:R-:W4:Y:S01]  /*05c0*/  @P5 LDG.E R25, desc[UR8][R8.64+0x70] ;  /* 0x0000700808195981 */ /* 0x000f22000c1e1900 */
[----:B--2---:R-:W-:-:S03]  /*05d0*/  @P2 LOP3.LUT R7, R7, R18, RZ, 0x3c, !PT ;  /* 0x0000001207072212 */ /* 0x004fc600078e3cff */
[----:B------:R-:W2:Y:S01]  /*05e0*/  @P3 LDG.E R18, desc[UR8][R8.64+0x4c] ;  /* 0x00004c0808123981 */ /* 0x000ea2000c1e1900 */
[----:B---3--:R-:W-:-:S03]  /*05f0*/  @P2 LOP3.LUT R5, R5, R20, RZ, 0x3c, !PT ;  /* 0x0000001405052212 */ /* 0x008fc600078e3cff */
[----:B------:R-:W3:Y:S01]  /*0600*/  @P4 LDG.E R20, desc[UR8][R8.64+0x58] ;  /* 0x0000580808144981 */ /* 0x000ee2000c1e1900 */
[----:B----4-:R-:W-:-:S03]  /*0610*/  @P3 LOP3.LUT R7, R7, R22, RZ, 0x3c, !PT ;  /* 0x0000001607073212 */ /* 0x010fc600078e3cff */
[----:B------:R-:W4:Y:S01]  /*0620*/  @P4 LDG.E R22, desc[UR8][R8.64+0x60] ;  /* 0x0000600808164981 */ /* 0x000f22000c1e1900 */
[----:B------:R-:W-:-:S03]  /*0630*/  @P6 LOP3.LUT R13, R13, R24, RZ, 0x3c, !PT ;  /* 0x000000180d0d6212 */ /* 0x000fc600078e3cff */
[----:B------:R-:W4:Y:S01]  /*0640*/  @P5 LDG.E R24, desc[UR8][R8.64+0x6c] ;  /* 0x00006c0808185981 */ /* 0x000f22000c1e1900 */
[----:B------:R-:W-:Y:S02]  /*0650*/  @P3 LOP3.LUT R4, R4, R27, RZ, 0x3c, !PT ;  /* 0x0000001b04043212 */ /* 0x000fe400078e3cff */
[----:B------:R-:W-:Y:S02]  /*0660*/  @P4 LOP3.LUT R6, R6, R17, RZ, 0x3c, !PT ;  /* 0x0000001106064212 */ /* 0x000fe400078e3cff */
[----:B------:R-:W4:Y:S01]  /*0670*/  @P6 LDG.E R17, desc[UR8][R8.64+0x7c] ;  /* 0x00007c0808116981 */ /* 0x000f22000c1e1900 */
[----:B------:R-:W-:-:S03]  /*0680*/  @P4 LOP3.LUT R4, R4, R19, RZ, 0x3c, !PT ;  /* 0x0000001304044212 */ /* 0x000fc600078e3cff */
[----:B------:R-:W4:Y:S01]  /*0690*/  @P6 LDG.E R19, desc[UR8][R8.64+0x84] ;  /* 0x0000840808136981 */ /* 0x000f22000c1e1900 */
[----:B------:R-:W-:-:S03]  /*06a0*/  @P0 LOP3.LUT R13, R13, R26, RZ, 0x3c, !PT ;  /* 0x0000001a0d0d0212 */ /* 0x000fc600078e3cff */
[----:B------:R-:W4:Y:S01]  /*06b0*/  @P0 LDG.E R26, desc[UR8][R8.64+0x9c] ;  /* 0x00009c08081a0981 */ /* 0x000f22000c1e1900 */
[----:B------:R-:W-:-:S03]  /*06c0*/  @P5 LOP3.LUT R6, R6, R21, RZ, 0x3c, !PT ;  /* 0x0000001506065212 */ /* 0x000fc600078e3cff */
[----:B------:R-:W4:Y:S01]  /*06d0*/  @P0 LDG.E R21, desc[UR8][R8.64+0x90] ;  /* 0x0000900808150981 */ /* 0x000f22000c1e1900 */
[----:B------:R-:W-:-:S03]  /*06e0*/  @P5 LOP3.LUT R4, R4, R25, RZ, 0x3c, !PT ;  /* 0x0000001904045212 */ /* 0x000fc600078e3cff */
        /* <DEDUP_REMOVED lines=11> */
[----:B------:R-:W-:Y:S02]  /*07a0*/  @P0 LOP3.LUT R6, R6, R21, RZ, 0x3c, !PT ;  /* 0x0000001506060212 */ /* 0x000fe400078e3cff */
[----:B------:R-:W-:Y:S02]  /*07b0*/  @P0 LOP3.LUT R4, R4, R25, RZ, 0x3c, !PT ;  /* 0x0000001904040212 */ /* 0x000fe400078e3cff */
[----:B--2---:R-:W-:Y:S02]  /*07c0*/  @P5 LOP3.LUT R5, R5, R18, RZ, 0x3c, !PT ;  /* 0x0000001205055212 */ /* 0x004fe400078e3cff */
[----:B---3--:R-:W-:-:S02]  /*07d0*/  @P6 LOP3.LUT R7, R7, R20, RZ, 0x3c, !PT ;  /* 0x0000001407076212 */ /* 0x008fc400078e3cff */
[----:B----4-:R-:W-:Y:S02]  /*07e0*/  @P6 LOP3.LUT R5, R5, R22, RZ, 0x3c, !PT ;  /* 0x0000001605056212 */ /* 0x010fe400078e3cff */
[----:B------:R-:W-:Y:S02]  /*07f0*/  @P0 LOP3.LUT R7, R7, R24, RZ, 0x3c, !PT ;  /* 0x0000001807070212 */ /* 0x000fe400078e3cff */
[----:B------:R-:W-:Y:S02]  /*0800*/  @P0 LOP3.LUT R5, R5, R26, RZ, 0x3c, !PT ;  /* 0x0000001a05050212 */ /* 0x000fe400078e3cff */
[----:B------:R-:W-:-:S13]  /*0810*/  R2P PR, R23.B1, 0x7f ;  /* 0x0000007f17007804 */ /* 0x000fda0000001000 */
[----:B------:R-:W2:Y:S04]  /*0820*/  @P0 LDG.E R20, desc[UR8][R8.64+0xa0] ;  /* 0x0000a00808140981 */ /* 0x000ea8000c1e1900 */
[----:B------:R-:W3:Y:S04]  /*0830*/  @P1 LDG.E R26, desc[UR8][R8.64+0xb4] ;  /* 0x0000b408081a1981 */ /* 0x000ee8000c1e1900 */
[----:B------:R-:W4:Y:S04]  /*0840*/  @P0 LDG.E R19, desc[UR8][R8.64+0xac] ;  /* 0x0000ac0808130981 */ /* 0x000f28000c1e1900 */
[----:B------:R-:W4:Y:S04]  /*0850*/  @P0 LDG.E R17, desc[UR8][R8.64+0xa4] ;  /* 0x0000a40808110981 */ /* 0x000f28000c1e1900 */
[----:B------:R-:W4:Y:S04]  /*0860*/  @P0 LDG.E R22, desc[UR8][R8.64+0xa8] ;  /* 0x0000a80808160981 */ /* 0x000f28000c1e1900 */
[----:B------:R-:W4:Y:S04]  /*0870*/  @P0 LDG.E R24, desc[UR8][R8.64+0xb0] ;  /* 0x0000b00808180981 */ /* 0x000f28000c1e1900 */
[----:B------:R-:W4:Y:S04]  /*0880*/  @P2 LDG.E R28, desc[UR8][R8.64+0xc8] ;  /* 0x0000c808081c2981 */ /* 0x000f28000c1e1900 */
        /* <DEDUP_REMOVED lines=10> */
[----:B------:R-:W3:Y:S01]  /*0930*/  @P1 LDG.E R17, desc[UR8][R8.64+0xb8] ;  /* 0x0000b80808111981 */ /* 0x000ee2000c1e1900 */
[----:B------:R-:W-:-:S03]  /*0940*/  @P0 LOP3.LUT R7, R7, R22, RZ, 0x3c, !PT ;  /* 0x0000001607070212 */ /* 0x000fc600078e3cff */
[----:B------:R-:W3:Y:S01]  /*0950*/  @P1 LDG.E R22, desc[UR8][R8.64+0xbc] ;  /* 0x0000bc0808161981 */ /* 0x000ee2000c1e1900 */
[----:B------:R-:W-:Y:S02]  /*0960*/  @P0 LOP3.LUT R5, R5, R24, RZ, 0x3c, !PT ;  /* 0x0000001805050212 */ /* 0x000fe400078e3cff */
[----:B------:R-:W-:Y:S01]  /*0970*/  LOP3.LUT P0, RZ, R23, 0x8000, RZ, 0xc0, !PT ;  /* 0x0000800017ff7812 */ /* 0x000fe2000780c0ff */
[----:B------:R-:W3:Y:S01]  /*0980*/  @P1 LDG.E R24, desc[UR8][R8.64+0xc4] ;  /* 0x0000c40808181981 */ /* 0x000ee2000c1e1900 */
[----:B------:R-:W-:-:S03]  /*0990*/  @P2 LOP3.LUT R13, R13, R28, RZ, 0x3c, !PT ;  /* 0x0000001c0d0d2212 */ /* 0x000fc600078e3cff */
[----:B------:R-:W3:Y:S01]  /*09a0*/  @P2 LDG.E R23, desc[UR8][R8.64+0xd4] ;  /* 0x0000d40808172981 */ /* 0x000ee2000c1e1900 */
[----:B------:R-:W-:-:S03]  /*09b0*/  @P3 LOP3.LUT R13, R13, R21, RZ, 0x3c, !PT ;  /* 0x000000150d0d3212 */ /* 0x000fc600078e3cff */
[----:B------:R-:W3:Y:S04]  /*09c0*/  @P2 LDG.E R21, desc[UR8][R8.64+0xcc] ;  /* 0x0000cc0808152981 */ /* 0x000ee8000c1e1900 */
[----:B------:R-:W3:Y:S01]  /*09d0*/  @P6 LDG.E R28, desc[UR8][R8.64+0x118] ;  /* 0x00011808081c6981 */ /* 0x000ee2000c1e1900 */
[----:B------:R-:W-:-:S03]  /*09e0*/  @P4 LOP3.LUT R13, R13, R18, RZ, 0x3c, !PT ;  /* 0x000000120d0d4212 */ /* 0x000fc600078e3cff */
[----:B------:R-:W3:Y:S01]  /*09f0*/  @P2 LDG.E R18, desc[UR8][R8.64+0xd8] ;  /* 0x0000d80808122981 */ /* 0x000ee2000c1e1900 */
[----:B--2---:R-:W-:-:S03]  /*0a00*/  @P5 LOP3.LUT R13, R13, R20, RZ, 0x3c, !PT ;  /* 0x000000140d0d5212 */ /* 0x004fc600078e3cff */
[----:B------:R-:W2:Y:S01]  /*0a10*/  @P3 LDG.E R20, desc[UR8][R8.64+0xe4] ;  /* 0x0000e40808143981 */ /* 0x000ea2000c1e1900 */
[----:B----4-:R-:W-:-:S03]  /*0a20*/  @P1 LOP3.LUT R4, R4, R19, RZ, 0x3c, !PT ;  /* 0x0000001304041212 */ /* 0x010fc600078e3cff */
[----:B------:R-:W4:Y:S01]  /*0a30*/  @P3 LDG.E R19, desc[UR8][R8.64+0xe0] ;  /* 0x0000e00808133981 */ /* 0x000f22000c1e1900 */
[----:B---3--:R-:W-:-:S03]  /*0a40*/  @P1 LOP3.LUT R6, R6, R17, RZ, 0x3c, !PT ;  /* 0x0000001106061212 */ /* 0x008fc600078e3cff */
[----:B------:R-:W3:Y:S01]  /*0a50*/  @P5 LDG.E R17, desc[UR8][R8.64+0x108] ;  /* 0x0001080808115981 */ /* 0x000ee2000c1e1900 */
[----:B------:R-:W-:-:S03]  /*0a60*/  @P1 LOP3.LUT R7, R7, R22, RZ, 0x3c, !PT ;  /* 0x0000001607071212 */ /* 0x000fc600078e3cff */
[----:B------:R-:W3:Y:S01]  /*0a70*/  @P3 LDG.E R22, desc[UR8][R8.64+0xec] ;  /* 0x0000ec0808163981 */ /* 0x000ee2000c1e1900 */
[----:B------:R-:W-:-:S03]  /*0a80*/  @P1 LOP3.LUT R5, R5, R24, RZ, 0x3c, !PT ;  /* 0x0000001805051212 */ /* 0x000fc600078e3cff */
[----:B------:R-:W3:Y:S01]  /*0a90*/  @P4 LDG.E R24, desc[UR8][R8.64+0xf8] ;  /* 0x0000f80808184981 */ /* 0x000ee2000c1e1900 */
[----:B------:R-:W-:-:S03]  /*0aa0*/  @P2 LOP3.LUT R4, R4, R23, RZ, 0x3c, !PT ;  /* 0x0000001704042212 */ /* 0x000fc600078e3cff */
[----:B------:R-:W3:Y:S01]  /*0ab0*/  @P4 LDG.E R23, desc[UR8][R8.64+0xf4] ;  /* 0x0000f40808174981 */ /* 0x000ee2000c1e1900 */
[----:B------:R-:W-:-:S03]  /*0ac0*/  @P2 LOP3.LUT R6, R6, R21, RZ, 0x3c, !PT ;  /* 0x0000001506062212 */ /* 0x000fc600078e3cff */
[----:B------:R-:W3:Y:S01]  /*0ad0*/  @P3 LDG.E R21, desc[UR8][R8.64+0xe8] ;  /* 0x0000e80808153981 */ /* 0x000ee2000c1e1900 */
[----:B------:R-:W-:Y:S02]  /*0ae0*/  @P2 LOP3.LUT R7, R7, R26, RZ, 0x3c, !PT ;  /* 0x0000001a07072212 */ /* 0x000fe400078e3cff */
[----:B------:R-:W-:Y:S01]  /*0af0*/  @P6 LOP3.LUT R13, R13, R28, RZ, 0x3c, !PT ;  /* 0x0000001c0d0d6212 */ /* 0x000fe200078e3cff */
        /* <DEDUP_REMOVED lines=14> */
[----:B------:R-:W-:Y:S02]  /*0be0*/  @P3 LOP3.LUT R4, R4, R21, RZ, 0x3c, !PT ;  /* 0x0000001504043212 */ /* 0x000fe400078e3cff */
[----:B------:R-:W-:Y:S01]  /*0bf0*/  @P5 LOP3.LUT R6, R6, R17, RZ, 0x3c, !PT ;  /* 0x0000001106065212 */ /* 0x000fe200078e3cff */
[----:B------:R-:W3:Y:S01]  /*0c00*/  @P6 LDG.E R21, desc[UR8][R8.64+0x11c] ;  /* 0x00011c0808156981 */ /* 0x000ee2000c1e1900 */
[----:B------:R-:W-:-:S03]  /*0c10*/  @P4 LOP3.LUT R4, R4, R25, RZ, 0x3c, !PT ;  /* 0x0000001904044212 */ /* 0x000fc600078e3cff */
[----:B------:R-:W3:Y:S01]  /*0c20*/  @P6 LDG.E R17, desc[UR8][R8.64+0x124] ;  /* 0x0001240808116981 */ /* 0x000ee2000c1e1900 */
[----:B------:R-:W-:Y:S02]  /*0c30*/  @P0 LOP3.LUT R13, R13, R28, RZ, 0x3c, !PT ;  /* 0x0000001c0d0d0212 */ /* 0x000fe400078e3cff */
[----:B------:R-:W-:Y:S01]  /*0c40*/  @P4 LOP3.LUT R5, R5, R26, RZ, 0x3c, !PT ;  /* 0x0000001a05054212 */ /* 0x000fe200078e3cff */
[----:B------:R-:W3:Y:S04]  /*0c50*/  @P0 LDG.E R28, desc[UR8][R8.64+0x13c] ;  /* 0x00013c08081c0981 */ /* 0x000ee8000c1e1900 */
[----:B------:R-:W3:Y:S04]  /*0c60*/  @P0 LDG.E R26, desc[UR8][R8.64+0x134] ;  /* 0x00013408081a0981 */ /* 0x000ee8000c1e1900 */
[----:B------:R-:W3:Y:S01]  /*0c70*/  @P0 LDG.E R25, desc[UR8][R8.64+0x138] ;  /* 0x0001380808190981 */ /* 0x000ee2000c1e1900 */
[----:B------:R-:W-:-:S05]  /*0c80*/  VIADD R16, R16, 0x10 ;  /* 0x0000001010107836 */ /* 0x000fca0000000000 */
[----:B------:R-:W-:Y:S02]  /*0c90*/  ISETP.NE.AND P1, PT, R16, 0x20, PT ;  /* 0x000000201000780c */ /* 0x000fe40003f25270 */
[----:B------:R-:W-:Y:S02]  /*0ca0*/  @P5 LOP3.LUT R7, R7, R18, RZ, 0x3c, !PT ;  /* 0x0000001207075212 */ /* 0x000fe400078e3cff */
[----:B--2---:R-:W-:Y:S02]  /*0cb0*/  @P5 LOP3.LUT R5, R5, R20, RZ, 0x3c, !PT ;  /* 0x0000001405055212 */ /* 0x004fe400078e3cff */
[----:B----4-:R-:W-:Y:S02]  /*0cc0*/  @P5 LOP3.LUT R4, R4, R19, RZ, 0x3c, !PT ;  /* 0x0000001304045212 */ /* 0x010fe400078e3cff */
[----:B---3--:R-:W-:Y:S02]  /*0cd0*/  @P6 LOP3.LUT R7, R7, R22, RZ, 0x3c, !PT ;  /* 0x0000001607076212 */ /* 0x008fe400078e3cff */
[----:B------:R-:W-:-:S02]  /*0ce0*/  @P6 LOP3.LUT R5, R5, R24, RZ, 0x3c, !PT ;  /* 0x0000001805056212 */ /* 0x000fc400078e3cff */
[----:B------:R-:W-:Y:S02]  /*0cf0*/  @P6 LOP3.LUT R6, R6, R21, RZ, 0x3c, !PT ;  /* 0x0000001506066212 */ /* 0x000fe400078e3cff */
[----:B------:R-:W-:Y:S02]  /*0d00*/  @P6 LOP3.LUT R4, R4, R17, RZ, 0x3c, !PT ;  /* 0x0000001104046212 */ /* 0x000fe400078e3cff */
[----:B------:R-:W-:Y:S02]  /*0d10*/  @P0 LOP3.LUT R6, R6, R23, RZ, 0x3c, !PT ;  /* 0x0000001706060212 */ /* 0x000fe400078e3cff */
[----:B------:R-:W-:Y:S02]  /*0d20*/  @P0 LOP3.LUT R5, R5, R28, RZ, 0x3c, !PT ;  /* 0x0000001c05050212 */ /* 0x000fe400078e3cff */
[----:B------:R-:W-:Y:S02]  /*0d30*/  @P0 LOP3.LUT R7, R7, R26, RZ, 0x3c, !PT ;  /* 0x0000001a07070212 */ /* 0x000fe400078e3cff */
[----:B------:R-:W-:Y:S01]  /*0d40*/  @P0 LOP3.LUT R4, R4, R25, RZ, 0x3c, !PT ;  /* 0x0000001904040212 */ /* 0x000fe200078e3cff */
[----:B------:R-:W-:Y:S06]  /*0d50*/  @P1 BRA `(.L_x_4) ;  /* 0xfffffff400481947 */ /* 0x000fec000383ffff */
[----:B------:R-:W-:-:S05]  /*0d60*/  VIADD R14, R14, 0x1 ;  /* 0x000000010e0e7836 */ /* 0x000fca0000000000 */
[----:B------:R-:W-:-:S13]  /*0d70*/  ISETP.NE.AND P0, PT, R14, 0x5, PT ;  /* 0x000000050e00780c */ /* 0x000fda0003f05270 */
[----:B------:R-:W-:Y:S05]  /*0d80*/  @P0 BRA `(.L_x_5) ;  /* 0xfffffff400280947 */ /* 0x000fea000383ffff */
[----:B------:R-:W0:Y:S01]  /*0d90*/  LDC.64 R8, c[0x0][0x388] ;  /* 0x0000e200ff087b82 */ /* 0x000e220000000a00 */
[----:B------:R-:W-:Y:S01]  /*0da0*/  UIADD3 UR4, UPT, UPT, UR4, 0x1, URZ ;  /* 0x0000000104047890 */ /* 0x000fe2000fffe0ff */
[----:B------:R-:W-:-:S05]  /*0db0*/  LOP3.LUT R14, R10, 0x3, RZ, 0xc0, !PT ;  /* 0x000000030a0e7812 */ /* 0x000fca00078ec0ff */
[----:B------:R-:W-:Y:S01]  /*0dc0*/  ISETP.LE.U32.AND P0, PT, R14, UR4, PT ;  /* 0x000000040e007c0c */ /* 0x000fe2000bf03070 */
[----:B0-----:R-:W-:-:S05]  /*0dd0*/  IMAD.WIDE.U32 R8, R0, 0x30, R8 ;  /* 0x0000003000087825 */ /* 0x001fca00078e0008 */
[----:B------:R0:W-:Y:S04]  /*0de0*/  STG.E.64 desc[UR8][R8.64+0x8], R6 ;  /* 0x0000080608007986 */ /* 0x0001e8000c101b08 */
[----:B------:R0:W-:Y:S04]  /*0df0*/  STG.E.64 desc[UR8][R8.64+0x10], R4 ;  /* 0x0000100408007986 */ /* 0x0001e8000c101b08 */
[----:B------:R0:W-:Y:S01]  /*0e00*/  STG.E desc[UR8][R8.64+0x4], R13 ;  /* 0x0000040d08007986 */ /* 0x0001e2000c101908 */
[----:B------:R-:W-:Y:S05]  /*0e10*/  @!P0 BRA `(.L_x_6) ;  /* 0xfffffff000f48947 */ /* 0x000fea000383ffff */
.L_x_3:
[----:B------:R-:W-:Y:S01]  /*0e20*/  ISETP.GE.U32.AND P0, PT, R10, 0x4, PT ;  /* 0x000000040a00780c */ /* 0x000fe20003f06070 */
[----:B------:R-:W-:Y:S01]  /*0e30*/  VIADD R12, R12, 0x1 ;  /* 0x000000010c0c7836 */ /* 0x000fe20000000000 */
[--C-:B------:R-:W-:Y:S02]  /*0e40*/  SHF.R.U64 R10, R10, 0x2, R11.reuse ;  /* 0x000000020a0a7819 */ /* 0x100fe4000000120b */
[----:B------:R-:W-:Y:S02]  /*0e50*/  ISETP.GE.U32.AND.EX P0, PT, R11, RZ, PT, P0 ;  /* 0x000000ff0b00720c */ /* 0x000fe40003f06100 */
[----:B------:R-:W-:-:S11]  /*0e60*/  SHF.R.U32.HI R11, RZ, 0x2, R11 ;  /* 0x00000002ff0b7819 */ /* 0x000fd6000001160b */
[----:B------:R-:W-:Y:S05]  /*0e70*/  @P0 BRA `(.L_x_7) ;  /* 0xfffffff000c00947 */ /* 0x000fea000383ffff */
.L_x_2:
[----:B------:R-:W-:Y:S02]  /*0e80*/  UISETP.NE.AND UP0, UPT, UR7, URZ, UPT ;  /* 0x000000ff0700728c */ /* 0x000fe4000bf05270 */
[----:B------:R-:W-:-:S07]  /*0e90*/  IMAD.U32 R12, RZ, RZ, UR7 ;  /* 0x00000007ff0c7e24 */ /* 0x000fce000f8e00ff */
[----:B------:R-:W-:Y:S05]  /*0ea0*/  BRA.U !UP0, `(.L_x_8) ;  /* 0x0000000d08447547 */ /* 0x000fea000b800000 */
[----:B0-----:R-:W-:-:S07]  /*0eb0*/  IMAD.MOV.U32 R13, RZ, RZ, RZ ;  /* 0x000000ffff0d7224 */ /* 0x001fce00078e00ff */
.L_x_13:
[----:B------:R-:W-:-:S04]  /*0ec0*/  ULOP3.LUT UR4, UR7, 0x3, URZ, 0xc0, !UPT ;  /* 0x0000000307047892 */ /* 0x000fc8000f8ec0ff */
[----:B------:R-:W-:-:S04]  /*0ed0*/  UISETP.NE.U32.AND UP0, UPT, UR4, URZ, UPT ;  /* 0x000000ff0400728c */ /* 0x000fc8000bf05070 */
[----:B------:R-:W-:-:S09]  /*0ee0*/  UISETP.NE.AND.EX UP0, UPT, URZ, URZ, UPT, UP0 ;  /* 0x000000ffff00728c */ /* 0x000fd2000bf05300 */
[----:B0-----:R-:W-:Y:S05]  /*0ef0*/  BRA.U !UP0, `(.L_x_9) ;  /* 0x0000000d08107547 */ /* 0x001fea000b800000 */
[----:B------:R-:W0:Y:S01]  /*0f00*/  LDC.64 R6, c[0x4][0x8] ;  /* 0x01000200ff067b82 */ /* 0x000e220000000a00 */
[----:B------:R-:W-:Y:S01]  /*0f10*/  UMOV UR4, URZ ;  /* 0x000000ff00047c82 */ /* 0x000fe20008000000 */
[----:B0-----:R-:W-:-:S07]  /*0f20*/  IMAD.WIDE.U32 R6, R13, 0xc80, R6 ;  /* 0x00000c800d067825 */ /* 0x001fce00078e0006 */
.L_x_12:
[----:B0-----:R-:W-:Y:S02]  /*0f30*/  CS2R R14, SRZ ;  /* 0x00000000000e7805 */ /* 0x001fe4000001ff00 */
[----:B------:R-:W-:Y:S02]  /*0f40*/  CS2R R2, SRZ ;  /* 0x0000000000027805 */ /* 0x000fe4000001ff00 */
[----:B------:R-:W-:-:S07]  /*0f50*/  CS2R R4, SRZ ;  /* 0x0000000000047805 */ /* 0x000fce000001ff00 */
.L_x_11:
[----:B------:R-:W0:Y:S02]  /*0f60*/  LDC.64 R8, c[0x0][0x388] ;  /* 0x0000e200ff087b82 */ /* 0x000e240000000a00 */
[----:B0-----:R-:W-:-:S04]  /*0f70*/  IMAD.WIDE.U32 R10, R0, 0x30, R8 ;  /* 0x00000030000a7825 */ /* 0x001fc800078e0008 */
[----:B------:R-:W-:-:S05]  /*0f80*/  IMAD.WIDE.U32 R10, R15, 0x4, R10 ;  /* 0x000000040f0a7825 */ /* 0x000fca00078e000a */
[----:B------:R0:W5:Y:S01]  /*0f90*/  LDG.E R16, desc[UR8][R10.64+0x4] ;  /* 0x000004080a107981 */ /* 0x000162000c1e1900 */
[----:B------:R-:W-:-:S07]  /*0fa0*/  IMAD.MOV.U32 R17, RZ, RZ, RZ ;  /* 0x000000ffff117224 */ /* 0x000fce00078e00ff */
.L_x_10:
        /* <DEDUP_REMOVED lines=10> */
[----:B------:R-:W4:Y:S04]  /*1050*/  @!P0 LDG.E R18, desc[UR8][R10.64+0x10] ;  /* 0x000010080a128981 */ /* 0x000f28000c1e1900 */
[----:B------:R-:W4:Y:S04]  /*1060*/  @P2 LDG.E R23, desc[UR8][R10.64+0x28] ;  /* 0x000028080a172981 */ /* 0x000f28000c1e1900 */
        /* <DEDUP_REMOVED lines=9> */
[----:B----4-:R-:W-:-:S03]  /*1100*/  @!P0 LOP3.LUT R3, R3, R18, RZ, 0x3c, !PT ;  /* 0x0000001203038212 */ /* 0x010fc600078e3cff */
[----:B------:R-:W4:Y:S01]  /*1110*/  @!P0 LDG.E R18, desc[UR8][R10.64+0x8] ;  /* 0x000008080a128981 */ /* 0x000f22000c1e1900 */
        /* <DEDUP_REMOVED lines=8> */
[----:B--2---:R-:W-:-:S03]  /*11a0*/  @!P0 LOP3.LUT R4, R4, R19, RZ, 0x3c, !PT ;  /* 0x0000001304048212 */ /* 0x004fc600078e3cff */
[----:B------:R-:W2:Y:S01]  /*11b0*/  @P2 LDG.E R19, desc[UR8][R10.64+0x2c] ;  /* 0x00002c080a132981 */ /* 0x000ea2000c1e1900 */
[----:B---3--:R-:W-:-:S03]  /*11c0*/  @!P0 LOP3.LUT R2, R2, R21, RZ, 0x3c, !PT ;  /* 0x0000001502028212 */ /* 0x008fc600078e3cff */
[----:B------:R-:W3:Y:S01]  /*11d0*/  @P2 LDG.E R21, desc[UR8][R10.64+0x34] ;  /* 0x000034080a152981 */ /* 0x000ee2000c1e1900 */
[----:B----4-:R-:W-:-:S03]  /*11e0*/  @!P0 LOP3.LUT R5, R5, R18, RZ, 0x3c, !PT ;  /* 0x0000001205058212 */ /* 0x010fc600078e3cff */
        /* <DEDUP_REMOVED lines=25> */
[----:B------:R-:W-:Y:S02]  /*1380*/  LOP3.LUT P0, RZ, R22, 0x80, RZ, 0xc0, !PT ;  /* 0x0000008016ff7812 */ /* 0x000fe4000780c0ff */
[----:B------:R-:W-:-:S04]  /*1390*/  @P5 LOP3.LUT R14, R14, R29, RZ, 0x3c, !PT ;  /* 0x0000001d0e0e5212 */ /* 0x000fc800078e3cff */
[----:B------:R-:W-:-:S07]  /*13a0*/  @P6 LOP3.LUT R14, R14, R27, RZ, 0x3c, !PT ;  /* 0x0000001b0e0e6212 */ /* 0x000fce00078e3cff */
        /* <DEDUP_REMOVED lines=16> */
[----:B------:R-:W-:Y:S02]  /*14b0*/  @P0 LOP3.LUT R14, R14, R27, RZ, 0x3c, !PT ;  /* 0x0000001b0e0e0212 */ /* 0x000fe400078e3cff */
[----:B--2---:R-:W-:Y:S02]  /*14c0*/  @P6 LOP3.LUT R4, R4, R19, RZ, 0x3c, !PT ;  /* 0x0000001304046212 */ /* 0x004fe400078e3cff */
[----:B---3--:R-:W-:Y:S02]  /*14d0*/  @P6 LOP3.LUT R2, R2, R21, RZ, 0x3c, !PT ;  /* 0x0000001502026212 */ /* 0x008fe400078e3cff */
[----:B----4-:R-:W-:Y:S02]  /*14e0*/  @P6 LOP3.LUT R5, R5, R18, RZ, 0x3c, !PT ;  /* 0x0000001205056212 */ /* 0x010fe400078e3cff */
[----:B------:R-:W-:Y:S02]  /*14f0*/  @P0 LOP3.LUT R4, R4, R23, RZ, 0x3c, !PT ;  /* 0x0000001704040212 */ /* 0x000fe400078e3cff */
[----:B------:R-:W-:-:S02]  /*1500*/  @P6 LOP3.LUT R3, R3, R20, RZ, 0x3c, !PT ;  /* 0x0000001403036212 */ /* 0x000fc400078e3cff */
[----:B------:R-:W-:Y:S02]  /*1510*/  @P0 LOP3.LUT R2, R2, R25, RZ, 0x3c, !PT ;  /* 0x0000001902020212 */ /* 0x000fe400078e3cff */
        /* <DEDUP_REMOVED lines=30> */
[----:B---3--:R-:W-:Y:S02]  /*1700*/  @P0 LOP3.LUT R2, R2, R21, RZ, 0x3c, !PT ;  /* 0x0000001502020212 */ /* 0x008fe400078e3cff */
[----:B------:R-:W-:Y:S01]  /*1710*/  LOP3.LUT P0, RZ, R22, 0x8000, RZ, 0xc0, !PT ;  /* 0x0000800016ff7812 */ /* 0x000fe2000780c0ff */
[----:B------:R-:W3:Y:S01]  /*1720*/  @P2 LDG.E R21, desc[UR8][R10.64+0xcc] ;  /* 0x0000cc080a152981 */ /* 0x000ee2000c1e1900 */
[----:B----4-:R-:W-:-:S03]  /*1730*/  @P1 LOP3.LUT R4, R4, R23, RZ, 0x3c, !PT ;  /* 0x0000001704041212 */ /* 0x010fc600078e3cff */
[----:B------:R-:W4:Y:S04]  /*1740*/  @P2 LDG.E R22, desc[UR8][R10.64+0xd0] ;  /* 0x0000d0080a162981 */ /* 0x000f28000c1e1900 */
[----:B------:R-:W4:Y:S01]  /*1750*/  @P2 LDG.E R23, desc[UR8][R10.64+0xd4] ;  /* 0x0000d4080a172981 */ /* 0x000f22000c1e1900 */
[----:B------:R-:W-:-:S03]  /*1760*/  @P1 LOP3.LUT R3, R3, R20, RZ, 0x3c, !PT ;  /* 0x0000001403031212 */ /* 0x000fc600078e3cff */
[----:B------:R-:W4:Y:S01]  /*1770*/  @P3 LDG.E R20, desc[UR8][R10.64+0xec] ;  /* 0x0000ec080a143981 */ /* 0x000f22000c1e1900 */
[----:B------:R-:W-:Y:S02]  /*1780*/  @P5 LOP3.LUT R14, R14, R29, RZ, 0x3c, !PT ;  /* 0x0000001d0e0e5212 */ /* 0x000fe400078e3cff */
[----:B------:R-:W-:Y:S01]  /*1790*/  @P2 LOP3.LUT R3, R3, R24, RZ, 0x3c, !PT ;  /* 0x0000001803032212 */ /* 0x000fe200078e3cff */
[----:B------:R-:W4:Y:S04]  /*17a0*/  @P0 LDG.E R26, desc[UR8][R10.64+0x13c] ;  /* 0x00013c080a1a0981 */ /* 0x000f28000c1e1900 */
        /* <DEDUP_REMOVED lines=9> */
[----:B------:R-:W-:Y:S02]  /*1840*/  @P2 LOP3.LUT R2, R2, R23, RZ, 0x3c, !PT ;  /* 0x0000001702022212 */ /* 0x000fe400078e3cff */
[----:B------:R-:W-:Y:S01]  /*1850*/  @P3 LOP3.LUT R5, R5, R18, RZ, 0x3c, !PT ;  /* 0x0000001205053212 */ /* 0x000fe200078e3cff */
[----:B------:R-:W4:Y:S01]  /*1860*/  @P4 LDG.E R23, desc[UR8][R10.64+0xfc] ;  /* 0x0000fc080a174981 */ /* 0x000f22000c1e1900 */
[----:B------:R-:W-:-:S03]  /*1870*/  @P3 LOP3.LUT R4, R4, R25, RZ, 0x3c, !PT ;  /* 0x0000001904043212 */ /* 0x000fc600078e3cff */
        /* <DEDUP_REMOVED lines=20> */
[----:B------:R-:W-:-:S05]  /*19c0*/  VIADD R17, R17, 0x10 ;  /* 0x0000001011117836 */ /* 0x000fca0000000000 */
[----:B------:R-:W-:Y:S02]  /*19d0*/  ISETP.NE.AND P1, PT, R17, 0x20, PT ;  /* 0x000000201100780c */ /* 0x000fe40003f25270 */
[----:B------:R-:W-:Y:S02]  /*19e0*/  @P5 LOP3.LUT R3, R3, R20, RZ, 0x3c, !PT ;  /* 0x0000001403035212 */ /* 0x000fe400078e3cff */
[----:B--2---:R-:W-:Y:S02]  /*19f0*/  @P5 LOP3.LUT R2, R2, R19, RZ, 0x3c, !PT ;  /* 0x0000001302025212 */ /* 0x004fe400078e3cff */
[----:B---3--:R-:W-:Y:S02]  /*1a00*/  @P6 LOP3.LUT R4, R4, R21, RZ, 0x3c, !PT ;  /* 0x0000001504046212 */ /* 0x008fe400078e3cff */
[----:B----4-:R-:W-:Y:S02]  /*1a10*/  @P6 LOP3.LUT R5, R5, R22, RZ, 0x3c, !PT ;  /* 0x0000001605056212 */ /* 0x010fe400078e3cff */
[----:B------:R-:W-:-:S02]  /*1a20*/  @P6 LOP3.LUT R2, R2, R23, RZ, 0x3c, !PT ;  /* 0x0000001702026212 */ /* 0x000fc400078e3cff */
        /* <DEDUP_REMOVED lines=9> */
[----:B------:R-:W-:Y:S01]  /*1ac0*/  IMAD.WIDE.U32 R8, R0, 0x30, R8 ;  /* 0x0000003000087825 */ /* 0x000fe200078e0008 */
[----:B------:R-:W-:Y:S02]  /*1ad0*/  ULOP3.LUT UR6, UR7, 0x3, URZ, 0xc0, !UPT ;  /* 0x0000000307067892 */ /* 0x000fe4000f8ec0ff */
[----:B------:R-:W-:Y:S02]  /*1ae0*/  UIADD3 UR4, UPT, UPT, UR4, 0x1, URZ ;  /* 0x0000000104047890 */ /* 0x000fe4000fffe0ff */
[----:B------:R0:W-:Y:S02]  /*1af0*/  STG.E.64 desc[UR8][R8.64+0x8], R4 ;  /* 0x0000080408007986 */ /* 0x0001e4000c101b08 */
[----:B------:R-:W-:Y:S02]  /*1b00*/  UISETP.GE.U32.AND UP0, UPT, UR4, UR6, UPT ;  /* 0x000000060400728c */ /* 0x000fe4000bf06070 */
[----:B------:R0:W-:Y:S04]  /*1b10*/  STG.E.64 desc[UR8][R8.64+0x10], R2 ;  /* 0x0000100208007986 */ /* 0x0001e8000c101b08 */
[----:B------:R0:W-:Y:S03]  /*1b20*/  STG.E desc[UR8][R8.64+0x4], R14 ;  /* 0x0000040e08007986 */ /* 0x0001e6000c101908 */
[----:B------:R-:W-:Y:S05]  /*1b30*/  BRA.U !UP0, `(.L_x_12) ;  /* 0xfffffff108fc7547 */ /* 0x000fea000b83ffff */
.L_x_9:
[----:B------:R-:W-:Y:S01]  /*1b40*/  UISETP.GT.U32.AND UP0, UPT, UR7, 0x3, UPT ;  /* 0x000000030700788c */ /* 0x000fe2000bf04070 */
[----:B------:R-:W-:Y:S01]  /*1b50*/  VIADD R13, R13, 0x1 ;  /* 0x000000010d0d7836 */ /* 0x000fe20000000000 */
[----:B------:R-:W-:Y:S02]  /*1b60*/  USHF.R.U64 UR4, UR7, 0x2, UR5 ;  /* 0x0000000207047899 */ /* 0x000fe40008001205 */
[----:B------:R-:W-:Y:S02]  /*1b70*/  UISETP.GT.U32.AND.EX UP0, UPT, UR5, URZ, UPT, UP0 ;  /* 0x000000ff0500728c */ /* 0x000fe4000bf04100 */
[----:B------:R-:W-:-:S03]  /*1b80*/  USHF.R.U32.HI UR6, URZ, 0x2, UR5 ;  /* 0x00000002ff067899 */ /* 0x000fc60008011605 */
[----:B------:R-:W-:-:S04]  /*1b90*/  UMOV UR7, UR4 ;  /* 0x0000000400077c82 */ /* 0x000fc80008000000 */
[----:B------:R-:W-:Y:S01]  /*1ba0*/  UMOV UR5, UR6 ;  /* 0x0000000600057c82 */ /* 0x000fe20008000000 */
[----:B------:R-:W-:Y:S05]  /*1bb0*/  BRA.U UP0, `(.L_x_13) ;  /* 0xfffffff100c07547 */ /* 0x000fea000b83ffff */
.L_x_8:
[----:B0-----:R-:W0:Y:S08]  /*1bc0*/  LDC R4, c[0x0][0x380] ;  /* 0x0000e000ff047b82 */ /* 0x001e300000000800 */
[----:B------:R-:W1:Y:S01]  /*1bd0*/  LDC.64 R2, c[0x0][0x388] ;  /* 0x0000e200ff027b82 */ /* 0x000e620000000a00 */
[----:B0-----:R-:W-:-:S05]  /*1be0*/  LOP3.LUT R4, R4, 0xaad26b49, RZ, 0x3c, !PT ;  /* 0xaad26b4904047812 */ /* 0x001fca00078e3cff */
[----:B------:R-:W-:Y:S02]  /*1bf0*/  IMAD R4, R4, 0x4182bed5, RZ ;  /* 0x4182bed504047824 */ /* 0x000fe400078e02ff */
[----:B-1----:R-:W-:-:S04]  /*1c00*/  IMAD.WIDE.U32 R2, R0, 0x30, R2 ;  /* 0x0000003000027825 */ /* 0x002fc800078e0002 */
[----:B------:R-:W-:Y:S01]  /*1c10*/  VIADD R5, R4, 0xd9f6dc18 ;  /* 0xd9f6dc1804057836 */ /* 0x000fe20000000000 */
[----:B------:R-:W-:Y:S03]  /*1c20*/  STG.E.64 desc[UR8][R2.64+0x18], RZ ;  /* 0x000018ff02007986 */ /* 0x000fe6000c101b08 */
[----:B------:R-:W-:Y:S01]  /*1c30*/  IMAD R5, R12, 0x587c5, R5 ;  /* 0x000587c50c057824 */ /* 0x000fe200078e0205 */
[----:B------:R-:W-:Y:S04]  /*1c40*/  STG.E desc[UR8][R2.64+0x20], RZ ;  /* 0x000020ff02007986 */ /* 0x000fe8000c101908 */
[----:B------:R-:W-:Y:S04]  /*1c50*/  STG.E.64 desc[UR8][R2.64+0x28], RZ ;  /* 0x000028ff02007986 */ /* 0x000fe8000c101b08 */
[----:B------:R-:W-:Y:S01]  /*1c60*/  STG.E desc[UR8][R2.64], R5 ;  /* 0x0000000502007986 */ /* 0x000fe2000c101908 */
[----:B------:R-:W-:Y:S05]  /*1c70*/  EXIT ;  /* 0x000000000000794d */ /* 0x000fea0003800000 */
.L_x_14:
        /* <DEDUP_REMOVED lines=16> */
.L_x_17:


//--------------------- .nv.global.init           --------------------------
	.section	.nv.global.init,"aw",@progbits
	.align	4
.nv.global.init:
	.type		mrg32k3aM1SubSeq,@object
	.size		mrg32k3aM1SubSeq,(mrg32k3aM2SubSeq - mrg32k3aM1SubSeq)
mrg32k3aM1SubSeq:
        /*0000*/ 	.byte	0x0b, 0xcc, 0xee, 0x04, 0x73, 0x29, 0x8b, 0x6f, 0xf6, 0x53, 0x03, 0xf6, 0x23, 0xf6, 0xea, 0xda
        /* <DEDUP_REMOVED lines=125> */
	.type		mrg32k3aM2SubSeq,@object
	.size		mrg32k3aM2SubSeq,(mrg32k3aM1 - mrg32k3aM2SubSeq)
mrg32k3aM2SubSeq:
        /* <DEDUP_REMOVED lines=126> */
	.type		mrg32k3aM1,@object
	.size		mrg32k3aM1,(mrg32k3aM1Seq - mrg32k3aM1)
mrg32k3aM1:
        /* <DEDUP_REMOVED lines=144> */
	.type		mrg32k3aM1Seq,@object
	.size		mrg32k3aM1Seq,(mrg32k3aM2 - mrg32k3aM1Seq)
mrg32k3aM1Seq:
        /* <DEDUP_REMOVED lines=144> */
	.type		mrg32k3aM2,@object
	.size		mrg32k3aM2,(mrg32k3aM2Seq - mrg32k3aM2)
mrg32k3aM2:
        /* <DEDUP_REMOVED lines=144> */
	.type		mrg32k3aM2Seq,@object
	.size		mrg32k3aM2Seq,(precalc_xorwow_matrix - mrg32k3aM2Seq)
mrg32k3aM2Seq:
        /* <DEDUP_REMOVED lines=144> */
	.type		precalc_xorwow_matrix,@object
	.size		precalc_xorwow_matrix,(precalc_xorwow_offset_matrix - precalc_xorwow_matrix)
precalc_xorwow_matrix:
        /* <DEDUP_REMOVED lines=6400> */
	.type		precalc_xorwow_offset_matrix,@object
	.size		precalc_xorwow_offset_matrix,(.L_1 - precalc_xorwow_offset_matrix)
precalc_xorwow_offset_matrix:
        /* <DEDUP_REMOVED lines=6400> */
.L_1:


//--------------------- .nv.shared.reserved.0     --------------------------
	.section	.nv.shared.reserved.0,"aw",@nobits
	.weak		__nv_reservedSMEM_offset_0_alias
	.size		__nv_reservedSMEM_offset_0_alias, 0, 64
	.other		__nv_reservedSMEM_offset_0_alias,@"STO_CUDA_RESERVED_SHARED STV_DEFAULT"
__nv_reservedSMEM_offset_0_alias:
	.zero		0
	.zero		64


//--------------------- .nv.constant0._Z9passcheckPyPaPKh --------------------------
	.section	.nv.constant0._Z9passcheckPyPaPKh,"a",@progbits
	.sectionflags	@""
	.align	4
.nv.constant0._Z9passcheckPyPaPKh:
	.zero		920


//--------------------- .nv.constant0._Z7randomsP17curandStateXORWOWPh --------------------------
	.section	.nv.constant0._Z7randomsP17curandStateXORWOWPh,"a",@progbits
	.sectionflags	@""
	.align	4
.nv.constant0._Z7randomsP17curandStateXORWOWPh:
	.zero		912


//--------------------- .nv.constant0._Z4initjP17curandStateXORWOW --------------------------
	.section	.nv.constant0._Z4initjP17curandStateXORWOW,"a",@progbits
	.sectionflags	@""
	.align	4
.nv.constant0._Z4initjP17curandStateXORWOW:
	.zero		912


//--------------------- SYMBOLS --------------------------

	.type		.nv.reservedSmem.offset0,@object
	.size		.nv.reservedSmem.offset0,0x4
